//
// Generated by NVIDIA NVVM Compiler
//
// Compiler Build ID: CL-36424714
// Cuda compilation tools, release 13.0, V13.0.88
// Based on NVVM 20.0.0
//

.version 9.0
.target sm_100
.address_size 64

	// .globl	_Z16db_search_kernelPKciS0_PKiS2_Piiiii

.visible .entry _Z16db_search_kernelPKciS0_PKiS2_Piiiii(
	.param .u64 .ptr .align 1 _Z16db_search_kernelPKciS0_PKiS2_Piiiii_param_0,
	.param .u32 _Z16db_search_kernelPKciS0_PKiS2_Piiiii_param_1,
	.param .u64 .ptr .align 1 _Z16db_search_kernelPKciS0_PKiS2_Piiiii_param_2,
	.param .u64 .ptr .align 1 _Z16db_search_kernelPKciS0_PKiS2_Piiiii_param_3,
	.param .u64 .ptr .align 1 _Z16db_search_kernelPKciS0_PKiS2_Piiiii_param_4,
	.param .u64 .ptr .align 1 _Z16db_search_kernelPKciS0_PKiS2_Piiiii_param_5,
	.param .u32 _Z16db_search_kernelPKciS0_PKiS2_Piiiii_param_6,
	.param .u32 _Z16db_search_kernelPKciS0_PKiS2_Piiiii_param_7,
	.param .u32 _Z16db_search_kernelPKciS0_PKiS2_Piiiii_param_8,
	.param .u32 _Z16db_search_kernelPKciS0_PKiS2_Piiiii_param_9
)
{
	.local .align 4 .b8 	__local_depot0[8196];
	.reg .b64 	%SP;
	.reg .b64 	%SPL;
	.reg .pred 	%p<45>;
	.reg .b16 	%rs<21>;
	.reg .b32 	%r<255>;
	.reg .b64 	%rd<54>;

	mov.u64 	%SPL, __local_depot0;
	ld.param.u64 	%rd16, [_Z16db_search_kernelPKciS0_PKiS2_Piiiii_param_0];
	ld.param.u32 	%r70, [_Z16db_search_kernelPKciS0_PKiS2_Piiiii_param_1];
	ld.param.u64 	%rd13, [_Z16db_search_kernelPKciS0_PKiS2_Piiiii_param_2];
	ld.param.u64 	%rd14, [_Z16db_search_kernelPKciS0_PKiS2_Piiiii_param_3];
	ld.param.u64 	%rd15, [_Z16db_search_kernelPKciS0_PKiS2_Piiiii_param_4];
	ld.param.u64 	%rd17, [_Z16db_search_kernelPKciS0_PKiS2_Piiiii_param_5];
	ld.param.u32 	%r74, [_Z16db_search_kernelPKciS0_PKiS2_Piiiii_param_6];
	ld.param.u32 	%r71, [_Z16db_search_kernelPKciS0_PKiS2_Piiiii_param_7];
	ld.param.u32 	%r72, [_Z16db_search_kernelPKciS0_PKiS2_Piiiii_param_8];
	ld.param.u32 	%r73, [_Z16db_search_kernelPKciS0_PKiS2_Piiiii_param_9];
	cvta.to.global.u64 	%rd1, %rd17;
	cvta.to.global.u64 	%rd2, %rd16;
	add.u64 	%rd3, %SPL, 0;
	mov.u32 	%r75, %ctaid.x;
	mov.u32 	%r76, %ntid.x;
	mov.u32 	%r77, %tid.x;
	mad.lo.s32 	%r1, %r75, %r76, %r77;
	setp.ge.s32 	%p1, %r1, %r74;
	@%p1 bra 	$L__BB0_47;
	cvta.to.global.u64 	%rd19, %rd14;
	cvta.to.global.u64 	%rd20, %rd15;
	mul.wide.s32 	%rd21, %r1, 4;
	add.s64 	%rd22, %rd19, %rd21;
	ld.global.u32 	%r2, [%rd22];
	add.s64 	%rd4, %rd20, %rd21;
	setp.lt.s32 	%p2, %r70, 2049;
	@%p2 bra 	$L__BB0_3;
	add.s64 	%rd51, %rd1, %rd21;
	mov.b32 	%r229, -999999;
	st.global.u32 	[%rd51], %r229;
	bra.uni 	$L__BB0_47;
$L__BB0_3:
	ld.global.u32 	%r3, [%rd4];
	setp.lt.s32 	%p3, %r70, 0;
	@%p3 bra 	$L__BB0_16;
	add.s32 	%r4, %r70, 1;
	and.b32  	%r5, %r4, 15;
	setp.lt.u32 	%p4, %r70, 15;
	mov.b32 	%r230, 0;
	@%p4 bra 	$L__BB0_7;
	and.b32  	%r230, %r4, 2147483632;
	mov.b32 	%r243, 0;
$L__BB0_6:
	.pragma "nounroll";
	mul.lo.s32 	%r80, %r243, %r73;
	mul.wide.u32 	%rd23, %r243, 4;
	add.s64 	%rd24, %rd3, %rd23;
	st.local.u32 	[%rd24], %r80;
	add.s32 	%r81, %r80, %r73;
	st.local.u32 	[%rd24+4], %r81;
	add.s32 	%r82, %r81, %r73;
	st.local.u32 	[%rd24+8], %r82;
	add.s32 	%r83, %r82, %r73;
	st.local.u32 	[%rd24+12], %r83;
	add.s32 	%r84, %r83, %r73;
	st.local.u32 	[%rd24+16], %r84;
	add.s32 	%r85, %r84, %r73;
	st.local.u32 	[%rd24+20], %r85;
	add.s32 	%r86, %r85, %r73;
	st.local.u32 	[%rd24+24], %r86;
	add.s32 	%r87, %r86, %r73;
	st.local.u32 	[%rd24+28], %r87;
	add.s32 	%r88, %r87, %r73;
	st.local.u32 	[%rd24+32], %r88;
	add.s32 	%r89, %r88, %r73;
	st.local.u32 	[%rd24+36], %r89;
	add.s32 	%r90, %r89, %r73;
	st.local.u32 	[%rd24+40], %r90;
	add.s32 	%r91, %r90, %r73;
	st.local.u32 	[%rd24+44], %r91;
	add.s32 	%r92, %r91, %r73;
	st.local.u32 	[%rd24+48], %r92;
	add.s32 	%r93, %r92, %r73;
	st.local.u32 	[%rd24+52], %r93;
	add.s32 	%r94, %r93, %r73;
	st.local.u32 	[%rd24+56], %r94;
	add.s32 	%r95, %r94, %r73;
	st.local.u32 	[%rd24+60], %r95;
	add.s32 	%r243, %r243, 16;
	setp.eq.s32 	%p5, %r243, %r230;
	@%p5 bra 	$L__BB0_7;
	bra.uni 	$L__BB0_6;
$L__BB0_7:
	setp.eq.s32 	%p6, %r5, 0;
	@%p6 bra 	$L__BB0_16;
	and.b32  	%r8, %r4, 7;
	setp.lt.u32 	%p7, %r5, 8;
	@%p7 bra 	$L__BB0_10;
	mul.lo.s32 	%r96, %r230, %r73;
	mul.wide.u32 	%rd25, %r230, 4;
	add.s64 	%rd26, %rd3, %rd25;
	st.local.u32 	[%rd26], %r96;
	add.s32 	%r97, %r96, %r73;
	st.local.u32 	[%rd26+4], %r97;
	add.s32 	%r98, %r97, %r73;
	st.local.u32 	[%rd26+8], %r98;
	add.s32 	%r99, %r98, %r73;
	st.local.u32 	[%rd26+12], %r99;
	add.s32 	%r100, %r99, %r73;
	st.local.u32 	[%rd26+16], %r100;
	add.s32 	%r101, %r100, %r73;
	st.local.u32 	[%rd26+20], %r101;
	add.s32 	%r102, %r101, %r73;
	st.local.u32 	[%rd26+24], %r102;
	add.s32 	%r103, %r102, %r73;
	st.local.u32 	[%rd26+28], %r103;
	add.s32 	%r230, %r230, 8;
$L__BB0_10:
	setp.eq.s32 	%p8, %r8, 0;
	@%p8 bra 	$L__BB0_16;
	and.b32  	%r11, %r4, 3;
	setp.lt.u32 	%p9, %r8, 4;
	@%p9 bra 	$L__BB0_13;
	mul.lo.s32 	%r104, %r230, %r73;
	mul.wide.u32 	%rd27, %r230, 4;
	add.s64 	%rd28, %rd3, %rd27;
	st.local.u32 	[%rd28], %r104;
	add.s32 	%r105, %r104, %r73;
	st.local.u32 	[%rd28+4], %r105;
	add.s32 	%r106, %r105, %r73;
	st.local.u32 	[%rd28+8], %r106;
	add.s32 	%r107, %r106, %r73;
	st.local.u32 	[%rd28+12], %r107;
	add.s32 	%r230, %r230, 4;
$L__BB0_13:
	setp.eq.s32 	%p10, %r11, 0;
	@%p10 bra 	$L__BB0_16;
	mov.b32 	%r234, 0;
$L__BB0_15:
	.pragma "nounroll";
	mul.lo.s32 	%r109, %r230, %r73;
	mul.wide.u32 	%rd29, %r230, 4;
	add.s64 	%rd30, %rd3, %rd29;
	st.local.u32 	[%rd30], %r109;
	add.s32 	%r230, %r230, 1;
	add.s32 	%r234, %r234, 1;
	setp.ne.s32 	%p11, %r234, %r11;
	@%p11 bra 	$L__BB0_15;
$L__BB0_16:
	setp.lt.s32 	%p12, %r3, 1;
	@%p12 bra 	$L__BB0_46;
	setp.gt.s32 	%p13, %r70, 0;
	@%p13 bra 	$L__BB0_32;
	and.b32  	%r18, %r3, 15;
	setp.lt.u32 	%p37, %r3, 16;
	mov.b32 	%r239, 1;
	@%p37 bra 	$L__BB0_22;
	and.b32  	%r222, %r3, 2147483632;
	neg.s32 	%r236, %r222;
	shl.b32 	%r20, %r73, 4;
	mov.b32 	%r235, 0;
	mov.u32 	%r237, %r235;
$L__BB0_20:
	.pragma "nounroll";
	add.s32 	%r237, %r237, 16;
	add.s32 	%r236, %r236, 16;
	add.s32 	%r235, %r235, %r20;
	setp.ne.s32 	%p38, %r236, 0;
	@%p38 bra 	$L__BB0_20;
	st.local.u32 	[%rd3], %r235;
	add.s32 	%r239, %r237, 1;
$L__BB0_22:
	setp.eq.s32 	%p39, %r18, 0;
	@%p39 bra 	$L__BB0_46;
	and.b32  	%r29, %r3, 7;
	setp.lt.u32 	%p40, %r18, 8;
	@%p40 bra 	$L__BB0_25;
	add.s32 	%r223, %r239, 7;
	mul.lo.s32 	%r224, %r223, %r73;
	st.local.u32 	[%rd3], %r224;
	add.s32 	%r239, %r239, 8;
$L__BB0_25:
	setp.eq.s32 	%p41, %r29, 0;
	@%p41 bra 	$L__BB0_46;
	and.b32  	%r32, %r3, 3;
	setp.lt.u32 	%p42, %r29, 4;
	@%p42 bra 	$L__BB0_28;
	add.s32 	%r225, %r239, 3;
	mul.lo.s32 	%r226, %r225, %r73;
	st.local.u32 	[%rd3], %r226;
	add.s32 	%r239, %r239, 4;
$L__BB0_28:
	setp.eq.s32 	%p43, %r32, 0;
	@%p43 bra 	$L__BB0_46;
	add.s32 	%r227, %r239, -1;
	mul.lo.s32 	%r242, %r73, %r227;
	neg.s32 	%r241, %r32;
$L__BB0_30:
	.pragma "nounroll";
	add.s32 	%r242, %r242, %r73;
	add.s32 	%r241, %r241, 1;
	setp.eq.s32 	%p44, %r241, 0;
	@%p44 bra 	$L__BB0_31;
	bra.uni 	$L__BB0_30;
$L__BB0_31:
	st.local.u32 	[%rd3], %r242;
	bra.uni 	$L__BB0_46;
$L__BB0_32:
	ld.local.u32 	%r244, [%rd3];
	and.b32  	%r42, %r70, 7;
	add.s32 	%r43, %r42, -1;
	and.b32  	%r44, %r70, 3;
	and.b32  	%r45, %r70, 1;
	and.b32  	%r111, %r70, 2147483640;
	neg.s32 	%r46, %r111;
	cvt.s64.s32 	%rd5, %r2;
	cvta.to.global.u64 	%rd6, %rd13;
	mov.b32 	%r245, 1;
$L__BB0_33:
	mov.u32 	%r50, %r245;
	mov.u32 	%r252, %r244;
	setp.lt.u32 	%p14, %r70, 8;
	mul.lo.s32 	%r244, %r50, %r73;
	st.local.u32 	[%rd3], %r244;
	cvt.s64.s32 	%rd31, %r50;
	add.s64 	%rd32, %rd31, %rd5;
	add.s64 	%rd33, %rd6, %rd32;
	ld.global.u8 	%rs1, [%rd33+-1];
	mov.b32 	%r251, 1;
	@%p14 bra 	$L__BB0_37;
	add.s64 	%rd53, %rd3, 16;
	add.s64 	%rd52, %rd2, 3;
	mov.b32 	%r246, 0;
	mov.u32 	%r247, %r46;
$L__BB0_35:
	.pragma "nounroll";
	ld.global.u8 	%rs2, [%rd52+-3];
	setp.eq.s16 	%p15, %rs2, %rs1;
	selp.b32 	%r114, %r71, %r72, %p15;
	add.s32 	%r115, %r114, %r252;
	ld.local.u32 	%r116, [%rd53+-12];
	add.s32 	%r117, %r116, %r73;
	ld.local.u32 	%r118, [%rd53+-16];
	add.s32 	%r119, %r118, %r73;
	max.s32 	%r120, %r117, %r115;
	max.s32 	%r121, %r119, %r120;
	st.local.u32 	[%rd53+-12], %r121;
	ld.global.u8 	%rs4, [%rd52+-2];
	setp.eq.s16 	%p16, %rs4, %rs1;
	selp.b32 	%r122, %r71, %r72, %p16;
	add.s32 	%r123, %r122, %r116;
	ld.local.u32 	%r124, [%rd53+-8];
	add.s32 	%r125, %r124, %r73;
	add.s32 	%r126, %r121, %r73;
	max.s32 	%r127, %r125, %r123;
	max.s32 	%r128, %r126, %r127;
	st.local.u32 	[%rd53+-8], %r128;
	ld.global.u8 	%rs5, [%rd52+-1];
	setp.eq.s16 	%p17, %rs5, %rs1;
	selp.b32 	%r129, %r71, %r72, %p17;
	add.s32 	%r130, %r129, %r124;
	ld.local.u32 	%r131, [%rd53+-4];
	add.s32 	%r132, %r131, %r73;
	add.s32 	%r133, %r128, %r73;
	max.s32 	%r134, %r132, %r130;
	max.s32 	%r135, %r133, %r134;
	st.local.u32 	[%rd53+-4], %r135;
	ld.global.u8 	%rs6, [%rd52];
	setp.eq.s16 	%p18, %rs6, %rs1;
	selp.b32 	%r136, %r71, %r72, %p18;
	add.s32 	%r137, %r136, %r131;
	ld.local.u32 	%r138, [%rd53];
	add.s32 	%r139, %r138, %r73;
	add.s32 	%r140, %r135, %r73;
	max.s32 	%r141, %r139, %r137;
	max.s32 	%r142, %r140, %r141;
	st.local.u32 	[%rd53], %r142;
	ld.global.u8 	%rs7, [%rd52+1];
	setp.eq.s16 	%p19, %rs7, %rs1;
	selp.b32 	%r143, %r71, %r72, %p19;
	add.s32 	%r144, %r143, %r138;
	ld.local.u32 	%r145, [%rd53+4];
	add.s32 	%r146, %r145, %r73;
	add.s32 	%r147, %r142, %r73;
	max.s32 	%r148, %r146, %r144;
	max.s32 	%r149, %r147, %r148;
	st.local.u32 	[%rd53+4], %r149;
	ld.global.u8 	%rs8, [%rd52+2];
	setp.eq.s16 	%p20, %rs8, %rs1;
	selp.b32 	%r150, %r71, %r72, %p20;
	add.s32 	%r151, %r150, %r145;
	ld.local.u32 	%r152, [%rd53+8];
	add.s32 	%r153, %r152, %r73;
	add.s32 	%r154, %r149, %r73;
	max.s32 	%r155, %r153, %r151;
	max.s32 	%r156, %r154, %r155;
	st.local.u32 	[%rd53+8], %r156;
	ld.global.u8 	%rs9, [%rd52+3];
	setp.eq.s16 	%p21, %rs9, %rs1;
	selp.b32 	%r157, %r71, %r72, %p21;
	add.s32 	%r158, %r157, %r152;
	ld.local.u32 	%r159, [%rd53+12];
	add.s32 	%r160, %r159, %r73;
	add.s32 	%r161, %r156, %r73;
	max.s32 	%r162, %r160, %r158;
	max.s32 	%r163, %r161, %r162;
	st.local.u32 	[%rd53+12], %r163;
	ld.global.u8 	%rs10, [%rd52+4];
	setp.eq.s16 	%p22, %rs10, %rs1;
	selp.b32 	%r164, %r71, %r72, %p22;
	add.s32 	%r165, %r164, %r159;
	ld.local.u32 	%r252, [%rd53+16];
	add.s32 	%r166, %r252, %r73;
	add.s32 	%r167, %r163, %r73;
	max.s32 	%r168, %r166, %r165;
	max.s32 	%r169, %r167, %r168;
	st.local.u32 	[%rd53+16], %r169;
	add.s32 	%r247, %r247, 8;
	add.s32 	%r246, %r246, 8;
	add.s64 	%rd53, %rd53, 32;
	add.s64 	%rd52, %rd52, 8;
	setp.ne.s32 	%p23, %r247, 0;
	@%p23 bra 	$L__BB0_35;
	add.s32 	%r251, %r246, 1;
$L__BB0_37:
	setp.eq.s32 	%p24, %r42, 0;
	@%p24 bra 	$L__BB0_45;
	setp.lt.u32 	%p25, %r43, 3;
	@%p25 bra 	$L__BB0_40;
	cvt.s64.s32 	%rd34, %r251;
	add.s64 	%rd35, %rd2, %rd34;
	ld.global.u8 	%rs11, [%rd35+-1];
	setp.eq.s16 	%p26, %rs11, %rs1;
	selp.b32 	%r170, %r71, %r72, %p26;
	add.s32 	%r171, %r170, %r252;
	mul.wide.u32 	%rd36, %r251, 4;
	add.s64 	%rd37, %rd3, %rd36;
	ld.local.u32 	%r172, [%rd37];
	add.s32 	%r173, %r172, %r73;
	ld.local.u32 	%r174, [%rd37+-4];
	add.s32 	%r175, %r174, %r73;
	max.s32 	%r176, %r173, %r171;
	max.s32 	%r177, %r175, %r176;
	st.local.u32 	[%rd37], %r177;
	ld.global.u8 	%rs13, [%rd35];
	setp.eq.s16 	%p27, %rs13, %rs1;
	selp.b32 	%r178, %r71, %r72, %p27;
	add.s32 	%r179, %r178, %r172;
	ld.local.u32 	%r180, [%rd37+4];
	add.s32 	%r181, %r180, %r73;
	add.s32 	%r182, %r177, %r73;
	max.s32 	%r183, %r181, %r179;
	max.s32 	%r184, %r182, %r183;
	st.local.u32 	[%rd37+4], %r184;
	ld.global.u8 	%rs14, [%rd35+1];
	setp.eq.s16 	%p28, %rs14, %rs1;
	selp.b32 	%r185, %r71, %r72, %p28;
	add.s32 	%r186, %r185, %r180;
	ld.local.u32 	%r187, [%rd37+8];
	add.s32 	%r188, %r187, %r73;
	add.s32 	%r189, %r184, %r73;
	max.s32 	%r190, %r188, %r186;
	max.s32 	%r191, %r189, %r190;
	st.local.u32 	[%rd37+8], %r191;
	ld.global.u8 	%rs15, [%rd35+2];
	setp.eq.s16 	%p29, %rs15, %rs1;
	selp.b32 	%r192, %r71, %r72, %p29;
	add.s32 	%r193, %r192, %r187;
	ld.local.u32 	%r252, [%rd37+12];
	add.s32 	%r194, %r252, %r73;
	add.s32 	%r195, %r191, %r73;
	max.s32 	%r196, %r194, %r193;
	max.s32 	%r197, %r195, %r196;
	st.local.u32 	[%rd37+12], %r197;
	add.s32 	%r251, %r251, 4;
$L__BB0_40:
	setp.eq.s32 	%p30, %r44, 0;
	@%p30 bra 	$L__BB0_45;
	setp.eq.s32 	%p31, %r44, 1;
	@%p31 bra 	$L__BB0_43;
	cvt.s64.s32 	%rd38, %r251;
	add.s64 	%rd39, %rd2, %rd38;
	ld.global.u8 	%rs16, [%rd39+-1];
	setp.eq.s16 	%p32, %rs16, %rs1;
	selp.b32 	%r198, %r71, %r72, %p32;
	add.s32 	%r199, %r198, %r252;
	mul.wide.u32 	%rd40, %r251, 4;
	add.s64 	%rd41, %rd3, %rd40;
	ld.local.u32 	%r200, [%rd41];
	add.s32 	%r201, %r200, %r73;
	ld.local.u32 	%r202, [%rd41+-4];
	add.s32 	%r203, %r202, %r73;
	max.s32 	%r204, %r201, %r199;
	max.s32 	%r205, %r203, %r204;
	st.local.u32 	[%rd41], %r205;
	ld.global.u8 	%rs18, [%rd39];
	setp.eq.s16 	%p33, %rs18, %rs1;
	selp.b32 	%r206, %r71, %r72, %p33;
	add.s32 	%r207, %r206, %r200;
	ld.local.u32 	%r252, [%rd41+4];
	add.s32 	%r208, %r252, %r73;
	add.s32 	%r209, %r205, %r73;
	max.s32 	%r210, %r208, %r207;
	max.s32 	%r211, %r209, %r210;
	st.local.u32 	[%rd41+4], %r211;
	add.s32 	%r251, %r251, 2;
$L__BB0_43:
	setp.eq.s32 	%p34, %r45, 0;
	@%p34 bra 	$L__BB0_45;
	cvt.s64.s32 	%rd42, %r251;
	add.s64 	%rd43, %rd2, %rd42;
	ld.global.u8 	%rs19, [%rd43+-1];
	setp.eq.s16 	%p35, %rs19, %rs1;
	selp.b32 	%r212, %r71, %r72, %p35;
	add.s32 	%r213, %r212, %r252;
	mul.wide.u32 	%rd44, %r251, 4;
	add.s64 	%rd45, %rd3, %rd44;
	ld.local.u32 	%r214, [%rd45];
	add.s32 	%r215, %r214, %r73;
	ld.local.u32 	%r216, [%rd45+-4];
	add.s32 	%r217, %r216, %r73;
	max.s32 	%r218, %r215, %r213;
	max.s32 	%r219, %r217, %r218;
	st.local.u32 	[%rd45], %r219;
$L__BB0_45:
	add.s32 	%r245, %r50, 1;
	setp.eq.s32 	%p36, %r50, %r3;
	@%p36 bra 	$L__BB0_46;
	bra.uni 	$L__BB0_33;
$L__BB0_46:
	mul.wide.s32 	%rd46, %r70, 4;
	add.s64 	%rd47, %rd3, %rd46;
	ld.local.u32 	%r228, [%rd47];
	mul.wide.s32 	%rd48, %r1, 4;
	add.s64 	%rd49, %rd1, %rd48;
	st.global.u32 	[%rd49], %r228;
$L__BB0_47:
	ret;

}


// ===== COMPILED SASS (sm_100) =====

	.target	sm_100

	.elftype	@"ET_EXEC"


//--------------------- .note.nv.tkinfo           --------------------------
	.section	.note.nv.tkinfo,"",@"SHT_NOTE"
	.sectionflags	@"SHF_NOTE_NV_TKINFO"
	.tkinfo
        /*0018*/ 	.word	0x00000002
        /*0030*/ 	.string	""
        /*0030*/ 	.string	"ptxas"
        /*0030*/ 	.string	"Cuda compilation tools, release 13.0, V13.0.88"
        /*0030*/ 	.string	"Build cuda_13.0.r13.0/compiler.36424714_0"
        /*0030*/ 	.string	"-arch sm_100 -m 64 "



//--------------------- .note.nv.cuinfo           --------------------------
	.section	.note.nv.cuinfo,"",@"SHT_NOTE"
	.sectionflags	@"SHF_NOTE_NV_CUINFO"
        /*0018*/ 	.short	0x0002
        /*001a*/ 	.short	0x0064
        /*001c*/ 	.short	0x0082
	.zero		2


//--------------------- .nv.info                  --------------------------
	.section	.nv.info,"",@"SHT_CUDA_INFO"
	.align	4


	//----- nvinfo : EIATTR_REGCOUNT
	.align		4
        /*0000*/ 	.byte	0x04, 0x2f
        /*0002*/ 	.short	(.L_1 - .L_0)
	.align		4
.L_0:
        /*0004*/ 	.word	index@(_Z16db_search_kernelPKciS0_PKiS2_Piiiii)
        /*0008*/ 	.word	0x00000020


	//----- nvinfo : EIATTR_FRAME_SIZE
	.align		4
.L_1:
        /*000c*/ 	.byte	0x04, 0x11
        /*000e*/ 	.short	(.L_3 - .L_2)
	.align		4
.L_2:
        /*0010*/ 	.word	index@(_Z16db_search_kernelPKciS0_PKiS2_Piiiii)
        /*0014*/ 	.word	0x00002008


	//----- nvinfo : EIATTR_MIN_STACK_SIZE
	.align		4
.L_3:
        /*0018*/ 	.byte	0x04, 0x12
        /*001a*/ 	.short	(.L_5 - .L_4)
	.align		4
.L_4:
        /*001c*/ 	.word	index@(_Z16db_search_kernelPKciS0_PKiS2_Piiiii)
        /*0020*/ 	.word	0x00002008
.L_5:


//--------------------- .nv.compat                --------------------------
	.section	.nv.compat,"",@"SHT_CUDA_COMPAT_INFO"
	.align	4
        /*0000*/ 	.byte	0x02, 0x09, 0x00, 0x00, 0x02, 0x02, 0x01, 0x00, 0x02, 0x05, 0x05, 0x00, 0x03, 0x07, 0x01, 0x01
        /*0010*/ 	.byte	0x02, 0x03, 0x00, 0x00, 0x02, 0x06, 0x01, 0x00, 0x04, 0x0b, 0x08, 0x00, 0x09, 0x00, 0x00, 0x00
        /*0020*/ 	.byte	0x00, 0x00, 0x00, 0x00


//--------------------- .nv.info._Z16db_search_kernelPKciS0_PKiS2_Piiiii --------------------------
	.section	.nv.info._Z16db_search_kernelPKciS0_PKiS2_Piiiii,"",@"SHT_CUDA_INFO"
	.sectionflags	@""
	.align	4


	//----- nvinfo : EIATTR_CUDA_API_VERSION
	.align		4
        /*0000*/ 	.byte	0x04, 0x37
        /*0002*/ 	.short	(.L_7 - .L_6)
.L_6:
        /*0004*/ 	.word	0x00000082


	//----- nvinfo : EIATTR_KPARAM_INFO
	.align		4
.L_7:
        /*0008*/ 	.byte	0x04, 0x17
        /*000a*/ 	.short	(.L_9 - .L_8)
.L_8:
        /*000c*/ 	.word	0x00000000
        /*0010*/ 	.short	0x0009
        /*0012*/ 	.short	0x003c
        /*0014*/ 	.byte	0x00, 0xf0, 0x11, 0x00


	//----- nvinfo : EIATTR_KPARAM_INFO
	.align		4
.L_9:
        /*0018*/ 	.byte	0x04, 0x17
        /*001a*/ 	.short	(.L_11 - .L_10)
.L_10:
        /*001c*/ 	.word	0x00000000
        /*0020*/ 	.short	0x0008
        /*0022*/ 	.short	0x0038
        /*0024*/ 	.byte	0x00, 0xf0, 0x11, 0x00


	//----- nvinfo : EIATTR_KPARAM_INFO
	.align		4
.L_11:
        /*0028*/ 	.byte	0x04, 0x17
        /*002a*/ 	.short	(.L_13 - .L_12)
.L_12:
        /*002c*/ 	.word	0x00000000
        /*0030*/ 	.short	0x0007
        /*0032*/ 	.short	0x0034
        /*0034*/ 	.byte	0x00, 0xf0, 0x11, 0x00


	//----- nvinfo : EIATTR_KPARAM_INFO
	.align		4
.L_13:
        /*0038*/ 	.byte	0x04, 0x17
        /*003a*/ 	.short	(.L_15 - .L_14)
.L_14:
        /*003c*/ 	.word	0x00000000
        /*0040*/ 	.short	0x0006
        /*0042*/ 	.short	0x0030
        /*0044*/ 	.byte	0x00, 0xf0, 0x11, 0x00


	//----- nvinfo : EIATTR_KPARAM_INFO
	.align		4
.L_15:
        /*0048*/ 	.byte	0x04, 0x17
        /*004a*/ 	.short	(.L_17 - .L_16)
.L_16:
        /*004c*/ 	.word	0x00000000
        /*0050*/ 	.short	0x0005
        /*0052*/ 	.short	0x0028
        /*0054*/ 	.byte	0x00, 0xf5, 0x21, 0x00


	//----- nvinfo : EIATTR_KPARAM_INFO
	.align		4
.L_17:
        /*0058*/ 	.byte	0x04, 0x17
        /*005a*/ 	.short	(.L_19 - .L_18)
.L_18:
        /*005c*/ 	.word	0x00000000
        /*0060*/ 	.short	0x0004
        /*0062*/ 	.short	0x0020
        /*0064*/ 	.byte	0x00, 0xf5, 0x21, 0x00


	//----- nvinfo : EIATTR_KPARAM_INFO
	.align		4
.L_19:
        /*0068*/ 	.byte	0x04, 0x17
        /*006a*/ 	.short	(.L_21 - .L_20)
.L_20:
        /*006c*/ 	.word	0x00000000
        /*0070*/ 	.short	0x0003
        /*0072*/ 	.short	0x0018
        /*0074*/ 	.byte	0x00, 0xf5, 0x21, 0x00


	//----- nvinfo : EIATTR_KPARAM_INFO
	.align		4
.L_21:
        /*0078*/ 	.byte	0x04, 0x17
        /*007a*/ 	.short	(.L_23 - .L_22)
.L_22:
        /*007c*/ 	.word	0x00000000
        /*0080*/ 	.short	0x0002
        /*0082*/ 	.short	0x0010
        /*0084*/ 	.byte	0x00, 0xf5, 0x21, 0x00


	//----- nvinfo : EIATTR_KPARAM_INFO
	.align		4
.L_23:
        /*0088*/ 	.byte	0x04, 0x17
        /*008a*/ 	.short	(.L_25 - .L_24)
.L_24:
        /*008c*/ 	.word	0x00000000
        /*0090*/ 	.short	0x0001
        /*0092*/ 	.short	0x0008
        /*0094*/ 	.byte	0x00, 0xf0, 0x11, 0x00


	//----- nvinfo : EIATTR_KPARAM_INFO
	.align		4
.L_25:
        /*0098*/ 	.byte	0x04, 0x17
        /*009a*/ 	.short	(.L_27 - .L_26)
.L_26:
        /*009c*/ 	.word	0x00000000
        /*00a0*/ 	.short	0x0000
        /*00a2*/ 	.short	0x0000
        /*00a4*/ 	.byte	0x00, 0xf5, 0x21, 0x00


	//----- nvinfo : EIATTR_SPARSE_MMA_MASK
	.align		4
.L_27:
        /*00a8*/ 	.byte	0x03, 0x50
        /*00aa*/ 	.short	0x0000


	//----- nvinfo : EIATTR_MAXREG_COUNT
	.align		4
        /*00ac*/ 	.byte	0x03, 0x1b
        /*00ae*/ 	.short	0x00ff


	//----- nvinfo : EIATTR_MERCURY_ISA_VERSION
	.align		4
        /*00b0*/ 	.byte	0x03, 0x5f
        /*00b2*/ 	.short	0x0101


	//----- nvinfo : EIATTR_VRC_CTA_INIT_COUNT
	.align		4
        /*00b4*/ 	.byte	0x02, 0x4a
	.zero		1
	.zero		1


	//----- nvinfo : EIATTR_EXIT_INSTR_OFFSETS
	.align		4
        /*00b8*/ 	.byte	0x04, 0x1c
        /*00ba*/ 	.short	(.L_29 - .L_28)


	//   ....[0]....
.L_28:
        /*00bc*/ 	.word	0x00000080


	//   ....[1]....
        /*00c0*/ 	.word	0x00000140


	//   ....[2]....
        /*00c4*/ 	.word	0x00001740


	//----- nvinfo : EIATTR_CRS_STACK_SIZE
	.align		4
.L_29:
        /*00c8*/ 	.byte	0x04, 0x1e
        /*00ca*/ 	.short	(.L_31 - .L_30)
.L_30:
        /*00cc*/ 	.word	0x00000000


	//----- nvinfo : EIATTR_CBANK_PARAM_SIZE
	.align		4
.L_31:
        /*00d0*/ 	.byte	0x03, 0x19
        /*00d2*/ 	.short	0x0040


	//----- nvinfo : EIATTR_PARAM_CBANK
	.align		4
        /*00d4*/ 	.byte	0x04, 0x0a
        /*00d6*/ 	.short	(.L_33 - .L_32)
	.align		4
.L_32:
        /*00d8*/ 	.word	index@(.nv.constant0._Z16db_search_kernelPKciS0_PKiS2_Piiiii)
        /*00dc*/ 	.short	0x0380
        /*00de*/ 	.short	0x0040


	//----- nvinfo : EIATTR_SW_WAR
	.align		4
.L_33:
        /*00e0*/ 	.byte	0x04, 0x36
        /*00e2*/ 	.short	(.L_35 - .L_34)
.L_34:
        /*00e4*/ 	.word	0x00000008
.L_35:


//--------------------- .nv.callgraph             --------------------------
	.section	.nv.callgraph,"",@"SHT_CUDA_CALLGRAPH"
	.align	4
	.sectionentsize	8
	.align		4
        /*0000*/ 	.word	0x00000000
	.align		4
        /*0004*/ 	.word	0xffffffff
	.align		4
        /*0008*/ 	.word	0x00000000
	.align		4
        /*000c*/ 	.word	0xfffffffe
	.align		4
        /*0010*/ 	.word	0x00000000
	.align		4
        /*0014*/ 	.word	0xfffffffd
	.align		4
        /*0018*/ 	.word	0x00000000
	.align		4
        /*001c*/ 	.word	0xfffffffc


//--------------------- .text._Z16db_search_kernelPKciS0_PKiS2_Piiiii --------------------------
	.section	.text._Z16db_search_kernelPKciS0_PKiS2_Piiiii,"ax",@progbits
	.align	128
        .global         _Z16db_search_kernelPKciS0_PKiS2_Piiiii
        .type           _Z16db_search_kernelPKciS0_PKiS2_Piiiii,@function
        .size           _Z16db_search_kernelPKciS0_PKiS2_Piiiii,(.L_x_22 - _Z16db_search_kernelPKciS0_PKiS2_Piiiii)
        .other          _Z16db_search_kernelPKciS0_PKiS2_Piiiii,@"STO_CUDA_ENTRY STV_DEFAULT"
_Z16db_search_kernelPKciS0_PKiS2_Piiiii:
.text._Z16db_search_kernelPKciS0_PKiS2_Piiiii:
[----:B------:R-:W0:Y:S01]  /*0000*/  LDC R1, c[0x0][0x37c] ;  /* 0x0000df00ff017b82 */ /* 0x000e220000000800 */
[----:B------:R-:W1:Y:S07]  /*0010*/  S2R R0, SR_TID.X ;  /* 0x0000000000007919 */ /* 0x000e6e0000002100 */
[----:B------:R-:W1:Y:S01]  /*0020*/  S2UR UR4, SR_CTAID.X ;  /* 0x00000000000479c3 */ /* 0x000e620000002500 */
[----:B------:R-:W2:Y:S01]  /*0030*/  LDCU UR5, c[0x0][0x3b0] ;  /* 0x00007600ff0577ac */ /* 0x000ea20008000800 */
[----:B0-----:R-:W-:-:S06]  /*0040*/  VIADD R1, R1, 0xffffdff8 ;  /* 0xffffdff801017836 */ /* 0x001fcc0000000000 */
[----:B------:R-:W1:Y:S02]  /*0050*/  LDC R9, c[0x0][0x360] ;  /* 0x0000d800ff097b82 */ /* 0x000e640000000800 */
[----:B-1----:R-:W-:-:S05]  /*0060*/  IMAD R9, R9, UR4, R0 ;  /* 0x0000000409097c24 */ /* 0x002fca000f8e0200 */
[----:B--2---:R-:W-:-:S13]  /*0070*/  ISETP.GE.AND P0, PT, R9, UR5, PT ;  /* 0x0000000509007c0c */ /* 0x004fda000bf06270 */
[----:B------:R-:W-:Y:S05]  /*0080*/  @P0 EXIT ;  /* 0x000000000000094d */ /* 0x000fea0003800000 */
[----:B------:R-:W0:Y:S01]  /*0090*/  LDCU UR4, c[0x0][0x388] ;  /* 0x00007100ff0477ac */ /* 0x000e220008000800 */
[----:B------:R-:W1:Y:S01]  /*00a0*/  LDC.64 R2, c[0x0][0x398] ;  /* 0x0000e600ff027b82 */ /* 0x000e620000000a00 */
[----:B------:R-:W2:Y:S01]  /*00b0*/  LDCU.64 UR6, c[0x0][0x358] ;  /* 0x00006b00ff0677ac */ /* 0x000ea20008000a00 */
[----:B0-----:R-:W-:-:S05]  /*00c0*/  IMAD.U32 R0, RZ, RZ, UR4 ;  /* 0x00000004ff007e24 */ /* 0x001fca000f8e00ff */
[----:B------:R-:W-:Y:S01]  /*00d0*/  ISETP.GE.AND P0, PT, R0, 0x801, PT ;  /* 0x000008010000780c */ /* 0x000fe20003f06270 */
[----:B-1----:R-:W-:-:S05]  /*00e0*/  IMAD.WIDE R2, R9, 0x4, R2 ;  /* 0x0000000409027825 */ /* 0x002fca00078e0202 */
[----:B--2---:R0:W5:Y:S07]  /*00f0*/  LDG.E R17, desc[UR6][R2.64] ;  /* 0x0000000602117981 */ /* 0x00416e000c1e1900 */
[----:B------:R-:W1:Y:S01]  /*0100*/  @P0 LDC.64 R4, c[0x0][0x3a8] ;  /* 0x0000ea00ff040b82 */ /* 0x000e620000000a00 */
[----:B------:R-:W-:Y:S02]  /*0110*/  @P0 IMAD.MOV.U32 R7, RZ, RZ, -0xf423f ;  /* 0xfff0bdc1ff070424 */ /* 0x000fe400078e00ff */
[----:B-1----:R-:W-:-:S05]  /*0120*/  @P0 IMAD.WIDE R4, R9, 0x4, R4 ;  /* 0x0000000409040825 */ /* 0x002fca00078e0204 */
[----:B------:R0:W-:Y:S01]  /*0130*/  @P0 STG.E desc[UR6][R4.64], R7 ;  /* 0x0000000704000986 */ /* 0x0001e2000c101906 */
[----:B------:R-:W-:Y:S05]  /*0140*/  @P0 EXIT ;  /* 0x000000000000094d */ /* 0x000fea0003800000 */
[----:B0-----:R-:W0:Y:S02]  /*0150*/  LDC.64 R2, c[0x0][0x3a0] ;  /* 0x0000e800ff027b82 */ /* 0x001e240000000a00 */
[----:B0-----:R-:W-:-:S05]  /*0160*/  IMAD.WIDE R2, R9, 0x4, R2 ;  /* 0x0000000409027825 */ /* 0x001fca00078e0202 */
[----:B------:R0:W5:Y:S01]  /*0170*/  LDG.E R11, desc[UR6][R2.64] ;  /* 0x00000006020b7981 */ /* 0x000162000c1e1900 */
[----:B------:R-:W-:-:S13]  /*0180*/  ISETP.GE.AND P0, PT, R0, RZ, PT ;  /* 0x000000ff0000720c */ /* 0x000fda0003f06270 */
[----:B0-----:R-:W-:Y:S05]  /*0190*/  @!P0 BRA `(.L_x_0) ;  /* 0x00000004005c8947 */ /* 0x001fea0003800000 */
[C---:B------:R-:W-:Y:S01]  /*01a0*/  ISETP.GE.U32.AND P0, PT, R0.reuse, 0xf, PT ;  /* 0x0000000f0000780c */ /* 0x040fe20003f06070 */
[----:B------:R-:W-:Y:S02]  /*01b0*/  VIADD R8, R0, 0x1 ;  /* 0x0000000100087836 */ /* 0x000fe40000000000 */
[----:B------:R-:W-:-:S03]  /*01c0*/  IMAD.MOV.U32 R10, RZ, RZ, RZ ;  /* 0x000000ffff0a7224 */ /* 0x000fc600078e00ff */
[----:B------:R-:W-:-:S04]  /*01d0*/  LOP3.LUT R25, R8, 0xf, RZ, 0xc0, !PT ;  /* 0x0000000f08197812 */ /* 0x000fc800078ec0ff */
[----:B------:R-:W-:-:S03]  /*01e0*/  ISETP.NE.AND P1, PT, R25, RZ, PT ;  /* 0x000000ff1900720c */ /* 0x000fc60003f25270 */
[----:B------:R-:W-:Y:S10]  /*01f0*/  @!P0 BRA `(.L_x_1) ;  /* 0x00000000007c8947 */ /* 0x000ff40003800000 */
[----:B------:R-:W-:Y:S01]  /*0200*/  LOP3.LUT R10, R8, 0x7ffffff0, RZ, 0xc0, !PT ;  /* 0x7ffffff0080a7812 */ /* 0x000fe200078ec0ff */
[----:B------:R-:W-:Y:S01]  /*0210*/  IMAD.MOV.U32 R16, RZ, RZ, RZ ;  /* 0x000000ffff107224 */ /* 0x000fe200078e00ff */
[----:B------:R-:W0:Y:S06]  /*0220*/  LDCU UR4, c[0x0][0x3bc] ;  /* 0x00007780ff0477ac */ /* 0x000e2c0008000800 */
.L_x_2:
[C---:B01----:R-:W-:Y:S02]  /*0230*/  IMAD R20, R16.reuse, UR4, RZ ;  /* 0x0000000410147c24 */ /* 0x043fe4000f8e02ff */
[----:B------:R-:W-:Y:S02]  /*0240*/  IMAD R24, R16, 0x4, R1 ;  /* 0x0000000410187824 */ /* 0x000fe400078e0201 */
[----:B------:R-:W-:Y:S02]  /*0250*/  VIADD R21, R20, UR4 ;  /* 0x0000000414157c36 */ /* 0x000fe40008000000 */
[----:B------:R-:W-:Y:S02]  /*0260*/  VIADD R16, R16, 0x10 ;  /* 0x0000001010107836 */ /* 0x000fe40000000000 */
[----:B------:R-:W-:Y:S01]  /*0270*/  VIADD R2, R21, UR4 ;  /* 0x0000000415027c36 */ /* 0x000fe20008000000 */
[----:B------:R1:W-:Y:S02]  /*0280*/  STL.64 [R24], R20 ;  /* 0x0000001418007387 */ /* 0x0003e40000100a00 */
[----:B------:R-:W-:Y:S01]  /*0290*/  ISETP.NE.AND P0, PT, R16, R10, PT ;  /* 0x0000000a1000720c */ /* 0x000fe20003f05270 */
[----:B------:R-:W-:-:S04]  /*02a0*/  VIADD R3, R2, UR4 ;  /* 0x0000000402037c36 */ /* 0x000fc80008000000 */
[----:B------:R-:W-:Y:S01]  /*02b0*/  VIADD R4, R3, UR4 ;  /* 0x0000000403047c36 */ /* 0x000fe20008000000 */
[----:B------:R1:W-:Y:S03]  /*02c0*/  STL.64 [R24+0x8], R2 ;  /* 0x0000080218007387 */ /* 0x0003e60000100a00 */
        /* <DEDUP_REMOVED lines=15> */
[----:B------:R-:W-:-:S05]  /*03c0*/  VIADD R23, R22, UR4 ;  /* 0x0000000416177c36 */ /* 0x000fca0008000000 */
[----:B------:R1:W-:Y:S01]  /*03d0*/  STL.64 [R24+0x38], R22 ;  /* 0x0000381618007387 */ /* 0x0003e20000100a00 */
[----:B------:R-:W-:Y:S05]  /*03e0*/  @P0 BRA `(.L_x_2) ;  /* 0xfffffffc00900947 */ /* 0x000fea000383ffff */
.L_x_1:
[----:B------:R-:W-:Y:S05]  /*03f0*/  @!P1 BRA `(.L_x_0) ;  /* 0x0000000000c49947 */ /* 0x000fea0003800000 */
[----:B------:R-:W-:Y:S02]  /*0400*/  ISETP.GE.U32.AND P0, PT, R25, 0x8, PT ;  /* 0x000000081900780c */ /* 0x000fe40003f06070 */
[----:B-1----:R-:W-:-:S04]  /*0410*/  LOP3.LUT R5, R8, 0x7, RZ, 0xc0, !PT ;  /* 0x0000000708057812 */ /* 0x002fc800078ec0ff */
[----:B------:R-:W-:-:S07]  /*0420*/  ISETP.NE.AND P1, PT, R5, RZ, PT ;  /* 0x000000ff0500720c */ /* 0x000fce0003f25270 */
[----:B------:R-:W-:Y:S06]  /*0430*/  @!P0 BRA `(.L_x_3) ;  /* 0x00000000004c8947 */ /* 0x000fec0003800000 */
[----:B------:R-:W0:Y:S01]  /*0440*/  LDCU UR4, c[0x0][0x3bc] ;  /* 0x00007780ff0477ac */ /* 0x000e220008000800 */
[C---:B------:R-:W-:Y:S02]  /*0450*/  IMAD R3, R10.reuse, 0x4, R1 ;  /* 0x000000040a037824 */ /* 0x040fe400078e0201 */
[C---:B0-----:R-:W-:Y:S02]  /*0460*/  IMAD R2, R10.reuse, UR4, RZ ;  /* 0x000000040a027c24 */ /* 0x041fe4000f8e02ff */
[----:B------:R-:W-:Y:S02]  /*0470*/  VIADD R10, R10, 0x8 ;  /* 0x000000080a0a7836 */ /* 0x000fe40000000000 */
[----:B------:R-:W-:Y:S01]  /*0480*/  VIADD R4, R2, UR4 ;  /* 0x0000000402047c36 */ /* 0x000fe20008000000 */
[----:B------:R0:W-:Y:S03]  /*0490*/  STL [R3], R2 ;  /* 0x0000000203007387 */ /* 0x0001e60000100800 */
[----:B------:R-:W-:Y:S01]  /*04a0*/  VIADD R6, R4, UR4 ;  /* 0x0000000404067c36 */ /* 0x000fe20008000000 */
[----:B------:R0:W-:Y:S03]  /*04b0*/  STL [R3+0x4], R4 ;  /* 0x0000040403007387 */ /* 0x0001e60000100800 */
        /* <DEDUP_REMOVED lines=9> */
[----:B------:R0:W-:Y:S04]  /*0550*/  STL [R3+0x18], R18 ;  /* 0x0000181203007387 */ /* 0x0001e80000100800 */
[----:B------:R0:W-:Y:S02]  /*0560*/  STL [R3+0x1c], R20 ;  /* 0x00001c1403007387 */ /* 0x0001e40000100800 */
.L_x_3:
[----:B------:R-:W-:Y:S05]  /*0570*/  @!P1 BRA `(.L_x_0) ;  /* 0x0000000000649947 */ /* 0x000fea0003800000 */
[----:B------:R-:W-:Y:S02]  /*0580*/  ISETP.GE.U32.AND P0, PT, R5, 0x4, PT ;  /* 0x000000040500780c */ /* 0x000fe40003f06070 */
[----:B------:R-:W-:-:S04]  /*0590*/  LOP3.LUT R8, R8, 0x3, RZ, 0xc0, !PT ;  /* 0x0000000308087812 */ /* 0x000fc800078ec0ff */
[----:B------:R-:W-:-:S07]  /*05a0*/  ISETP.NE.AND P1, PT, R8, RZ, PT ;  /* 0x000000ff0800720c */ /* 0x000fce0003f25270 */
[----:B------:R-:W-:Y:S06]  /*05b0*/  @!P0 BRA `(.L_x_4) ;  /* 0x00000000002c8947 */ /* 0x000fec0003800000 */
[----:B------:R-:W1:Y:S01]  /*05c0*/  LDCU UR4, c[0x0][0x3bc] ;  /* 0x00007780ff0477ac */ /* 0x000e620008000800 */
[C---:B0-----:R-:W-:Y:S02]  /*05d0*/  IMAD R3, R10.reuse, 0x4, R1 ;  /* 0x000000040a037824 */ /* 0x041fe400078e0201 */
[C---:B-1----:R-:W-:Y:S02]  /*05e0*/  IMAD R2, R10.reuse, UR4, RZ ;  /* 0x000000040a027c24 */ /* 0x042fe4000f8e02ff */
[----:B------:R-:W-:Y:S02]  /*05f0*/  VIADD R10, R10, 0x4 ;  /* 0x000000040a0a7836 */ /* 0x000fe40000000000 */
[----:B------:R-:W-:Y:S01]  /*0600*/  VIADD R4, R2, UR4 ;  /* 0x0000000402047c36 */ /* 0x000fe20008000000 */
[----:B------:R1:W-:Y:S03]  /*0610*/  STL [R3], R2 ;  /* 0x0000000203007387 */ /* 0x0003e60000100800 */
[----:B------:R-:W-:Y:S01]  /*0620*/  VIADD R6, R4, UR4 ;  /* 0x0000000404067c36 */ /* 0x000fe20008000000 */
[----:B------:R1:W-:Y:S03]  /*0630*/  STL [R3+0x4], R4 ;  /* 0x0000040403007387 */ /* 0x0003e60000100800 */
[----:B------:R-:W-:Y:S01]  /*0640*/  VIADD R12, R6, UR4 ;  /* 0x00000004060c7c36 */ /* 0x000fe20008000000 */
[----:B------:R1:W-:Y:S04]  /*0650*/  STL [R3+0x8], R6 ;  /* 0x0000080603007387 */ /* 0x0003e80000100800 */
[----:B------:R1:W-:Y:S02]  /*0660*/  STL [R3+0xc], R12 ;  /* 0x00000c0c03007387 */ /* 0x0003e40000100800 */
.L_x_4:
[----:B------:R-:W-:Y:S05]  /*0670*/  @!P1 BRA `(.L_x_0) ;  /* 0x0000000000249947 */ /* 0x000fea0003800000 */
[----:B------:R-:W2:Y:S01]  /*0680*/  LDCU UR5, c[0x0][0x3bc] ;  /* 0x00007780ff0577ac */ /* 0x000ea20008000800 */
[----:B------:R-:W-:-:S05]  /*0690*/  UMOV UR4, URZ ;  /* 0x000000ff00047c82 */ /* 0x000fca0008000000 */
.L_x_5:
[C---:B012---:R-:W-:Y:S01]  /*06a0*/  IMAD R2, R10.reuse, UR5, RZ ;  /* 0x000000050a027c24 */ /* 0x047fe2000f8e02ff */
[----:B------:R-:W-:Y:S01]  /*06b0*/  UIADD3 UR4, UPT, UPT, UR4, 0x1, URZ ;  /* 0x0000000104047890 */ /* 0x000fe2000fffe0ff */
[C---:B------:R-:W-:Y:S02]  /*06c0*/  IMAD R3, R10.reuse, 0x4, R1 ;  /* 0x000000040a037824 */ /* 0x040fe400078e0201 */
[----:B------:R-:W-:-:S03]  /*06d0*/  VIADD R10, R10, 0x1 ;  /* 0x000000010a0a7836 */ /* 0x000fc60000000000 */
[----:B------:R3:W-:Y:S01]  /*06e0*/  STL [R3], R2 ;  /* 0x0000000203007387 */ /* 0x0007e20000100800 */
[----:B------:R-:W-:-:S13]  /*06f0*/  ISETP.NE.AND P0, PT, R8, UR4, PT ;  /* 0x0000000408007c0c */ /* 0x000fda000bf05270 */
[----:B---3--:R-:W-:Y:S05]  /*0700*/  @P0 BRA `(.L_x_5) ;  /* 0xfffffffc00e40947 */ /* 0x008fea000383ffff */
.L_x_0:
[----:B-----5:R-:W-:Y:S01]  /*0710*/  ISETP.GE.AND P0, PT, R11, 0x1, PT ;  /* 0x000000010b00780c */ /* 0x020fe20003f06270 */
[----:B------:R-:W2:Y:S01]  /*0720*/  LDCU UR8, c[0x0][0x3b8] ;  /* 0x00007700ff0877ac */ /* 0x000ea20008000800 */
[----:B------:R-:W-:Y:S11]  /*0730*/  BSSY.RECONVERGENT B0, `(.L_x_6) ;  /* 0x00000fb000007945 */ /* 0x000ff60003800200 */
[----:B------:R-:W-:Y:S05]  /*0740*/  @!P0 BRA `(.L_x_7) ;  /* 0x0000000c00e48947 */ /* 0x000fea0003800000 */
[----:B------:R-:W-:-:S13]  /*0750*/  ISETP.GT.AND P0, PT, R0, RZ, PT ;  /* 0x000000ff0000720c */ /* 0x000fda0003f04270 */
[----:B------:R-:W-:Y:S05]  /*0760*/  @P0 BRA `(.L_x_8) ;  /* 0x0000000000d00947 */ /* 0x000fea0003800000 */
[C---:B------:R-:W-:Y:S01]  /*0770*/  ISETP.GE.U32.AND P0, PT, R11.reuse, 0x10, PT ;  /* 0x000000100b00780c */ /* 0x040fe20003f06070 */
[----:B------:R-:W-:Y:S01]  /*0780*/  BSSY.RECONVERGENT B1, `(.L_x_9) ;  /* 0x0000012000017945 */ /* 0x000fe20003800200 */
[----:B01----:R-:W-:Y:S01]  /*0790*/  LOP3.LUT R6, R11, 0xf, RZ, 0xc0, !PT ;  /* 0x0000000f0b067812 */ /* 0x003fe200078ec0ff */
[----:B------:R-:W-:-:S10]  /*07a0*/  IMAD.MOV.U32 R2, RZ, RZ, 0x1 ;  /* 0x00000001ff027424 */ /* 0x000fd400078e00ff */
[----:B------:R-:W-:Y:S05]  /*07b0*/  @!P0 BRA `(.L_x_10) ;  /* 0x0000000000388947 */ /* 0x000fea0003800000 */
[----:B------:R-:W0:Y:S01]  /*07c0*/  LDC R5, c[0x0][0x3bc] ;  /* 0x0000ef00ff057b82 */ /* 0x000e220000000800 */
[----:B------:R-:W-:Y:S01]  /*07d0*/  LOP3.LUT R2, R11, 0x7ffffff0, RZ, 0xc0, !PT ;  /* 0x7ffffff00b027812 */ /* 0x000fe200078ec0ff */
[----:B------:R-:W-:Y:S01]  /*07e0*/  BSSY.RECONVERGENT B2, `(.L_x_11) ;  /* 0x0000009000027945 */ /* 0x000fe20003800200 */
[----:B------:R-:W-:Y:S02]  /*07f0*/  IMAD.MOV.U32 R4, RZ, RZ, RZ ;  /* 0x000000ffff047224 */ /* 0x000fe400078e00ff */
[----:B------:R-:W-:Y:S02]  /*0800*/  IMAD.MOV.U32 R3, RZ, RZ, RZ ;  /* 0x000000ffff037224 */ /* 0x000fe400078e00ff */
[----:B------:R-:W-:-:S07]  /*0810*/  IMAD.MOV R2, RZ, RZ, -R2 ;  /* 0x000000ffff027224 */ /* 0x000fce00078e0a02 */
.L_x_12:
[----:B------:R-:W-:Y:S02]  /*0820*/  VIADD R2, R2, 0x10 ;  /* 0x0000001002027836 */ /* 0x000fe40000000000 */
[----:B------:R-:W-:Y:S02]  /*0830*/  VIADD R3, R3, 0x10 ;  /* 0x0000001003037836 */ /* 0x000fe40000000000 */
[----:B0-----:R-:W-:Y:S01]  /*0840*/  IMAD R4, R5, 0x10, R4 ;  /* 0x0000001005047824 */ /* 0x001fe200078e0204 */
[----:B------:R-:W-:-:S13]  /*0850*/  ISETP.NE.AND P0, PT, R2, RZ, PT ;  /* 0x000000ff0200720c */ /* 0x000fda0003f05270 */
[----:B------:R-:W-:Y:S05]  /*0860*/  @P0 BRA `(.L_x_12) ;  /* 0xfffffffc00ec0947 */ /* 0x000fea000383ffff */
[----:B--2---:R-:W-:Y:S05]  /*0870*/  BSYNC.RECONVERGENT B2 ;  /* 0x0000000000027941 */ /* 0x004fea0003800200 */
.L_x_11:
[----:B------:R0:W-:Y:S01]  /*0880*/  STL [R1], R4 ;  /* 0x0000000401007387 */ /* 0x0001e20000100800 */
[----:B------:R-:W-:-:S07]  /*0890*/  VIADD R2, R3, 0x1 ;  /* 0x0000000103027836 */ /* 0x000fce0000000000 */
.L_x_10:
[----:B--2---:R-:W-:Y:S05]  /*08a0*/  BSYNC.RECONVERGENT B1 ;  /* 0x0000000000017941 */ /* 0x004fea0003800200 */
.L_x_9:
[----:B------:R-:W-:-:S13]  /*08b0*/  ISETP.NE.AND P0, PT, R6, RZ, PT ;  /* 0x000000ff0600720c */ /* 0x000fda0003f05270 */
[----:B------:R-:W-:Y:S05]  /*08c0*/  @!P0 BRA `(.L_x_7) ;  /* 0x0000000c00848947 */ /* 0x000fea0003800000 */
[----:B------:R-:W-:-:S13]  /*08d0*/  ISETP.GE.U32.AND P0, PT, R6, 0x8, PT ;  /* 0x000000080600780c */ /* 0x000fda0003f06070 */
[----:B------:R-:W1:Y:S01]  /*08e0*/  @P0 LDC R3, c[0x0][0x3bc] ;  /* 0x0000ef00ff030b82 */ /* 0x000e620000000800 */
[C---:B0-----:R-:W-:Y:S02]  /*08f0*/  @P0 VIADD R4, R2.reuse, 0x7 ;  /* 0x0000000702040836 */ /* 0x041fe40000000000 */
[----:B------:R-:W-:Y:S02]  /*0900*/  @P0 VIADD R2, R2, 0x8 ;  /* 0x0000000802020836 */ /* 0x000fe40000000000 */
[----:B-1----:R-:W-:Y:S01]  /*0910*/  @P0 IMAD R4, R4, R3, RZ ;  /* 0x0000000304040224 */ /* 0x002fe200078e02ff */
[----:B------:R-:W-:-:S04]  /*0920*/  LOP3.LUT R3, R11, 0x7, RZ, 0xc0, !PT ;  /* 0x000000070b037812 */ /* 0x000fc800078ec0ff */
[----:B------:R3:W-:Y:S01]  /*0930*/  @P0 STL [R1], R4 ;  /* 0x0000000401000387 */ /* 0x0007e20000100800 */
[----:B------:R-:W-:-:S13]  /*0940*/  ISETP.NE.AND P1, PT, R3, RZ, PT ;  /* 0x000000ff0300720c */ /* 0x000fda0003f25270 */
[----:B---3--:R-:W-:Y:S05]  /*0950*/  @!P1 BRA `(.L_x_7) ;  /* 0x0000000c00609947 */ /* 0x008fea0003800000 */
[----:B------:R-:W-:-:S13]  /*0960*/  ISETP.GE.U32.AND P0, PT, R3, 0x4, PT ;  /* 0x000000040300780c */ /* 0x000fda0003f06070 */
[----:B------:R-:W0:Y:S01]  /*0970*/  @P0 LDC R3, c[0x0][0x3bc] ;  /* 0x0000ef00ff030b82 */ /* 0x000e220000000800 */
[C---:B------:R-:W-:Y:S02]  /*0980*/  @P0 VIADD R4, R2.reuse, 0x3 ;  /* 0x0000000302040836 */ /* 0x040fe40000000000 */
[----:B------:R-:W-:Y:S02]  /*0990*/  @P0 VIADD R2, R2, 0x4 ;  /* 0x0000000402020836 */ /* 0x000fe40000000000 */
[----:B0-----:R-:W-:Y:S01]  /*09a0*/  @P0 IMAD R4, R4, R3, RZ ;  /* 0x0000000304040224 */ /* 0x001fe200078e02ff */
[----:B------:R-:W-:-:S04]  /*09b0*/  LOP3.LUT R3, R11, 0x3, RZ, 0xc0, !PT ;  /* 0x000000030b037812 */ /* 0x000fc800078ec0ff */
[----:B------:R3:W-:Y:S01]  /*09c0*/  @P0 STL [R1], R4 ;  /* 0x0000000401000387 */ /* 0x0007e20000100800 */
[----:B------:R-:W-:-:S13]  /*09d0*/  ISETP.NE.AND P1, PT, R3, RZ, PT ;  /* 0x000000ff0300720c */ /* 0x000fda0003f25270 */
[----:B---3--:R-:W-:Y:S05]  /*09e0*/  @!P1 BRA `(.L_x_7) ;  /* 0x0000000c003c9947 */ /* 0x008fea0003800000 */
[----:B------:R-:W0:Y:S01]  /*09f0*/  LDC R5, c[0x0][0x3bc] ;  /* 0x0000ef00ff057b82 */ /* 0x000e220000000800 */
[----:B------:R-:W-:Y:S01]  /*0a00*/  VIADD R2, R2, 0xffffffff ;  /* 0xffffffff02027836 */ /* 0x000fe20000000000 */
[----:B------:R-:W-:Y:S01]  /*0a10*/  BSSY.RECONVERGENT B1, `(.L_x_13) ;  /* 0x0000007000017945 */ /* 0x000fe20003800200 */
[----:B------:R-:W-:Y:S02]  /*0a20*/  IMAD.MOV R3, RZ, RZ, -R3 ;  /* 0x000000ffff037224 */ /* 0x000fe400078e0a03 */
[----:B0-----:R-:W-:-:S07]  /*0a30*/  IMAD R2, R2, R5, RZ ;  /* 0x0000000502027224 */ /* 0x001fce00078e02ff */
.L_x_14:
[----:B------:R-:W-:Y:S02]  /*0a40*/  VIADD R3, R3, 0x1 ;  /* 0x0000000103037836 */ /* 0x000fe40000000000 */
[----:B------:R-:W-:-:S03]  /*0a50*/  IMAD.IADD R2, R2, 0x1, R5 ;  /* 0x0000000102027824 */ /* 0x000fc600078e0205 */
[----:B------:R-:W-:-:S13]  /*0a60*/  ISETP.NE.AND P0, PT, R3, RZ, PT ;  /* 0x000000ff0300720c */ /* 0x000fda0003f05270 */
[----:B------:R-:W-:Y:S05]  /*0a70*/  @P0 BRA `(.L_x_14) ;  /* 0xfffffffc00f00947 */ /* 0x000fea000383ffff */
[----:B------:R-:W-:Y:S05]  /*0a80*/  BSYNC.RECONVERGENT B1 ;  /* 0x0000000000017941 */ /* 0x000fea0003800200 */
.L_x_13:
[----:B------:R3:W-:Y:S01]  /*0a90*/  STL [R1], R2 ;  /* 0x0000000201007387 */ /* 0x0007e20000100800 */
[----:B------:R-:W-:Y:S05]  /*0aa0*/  BRA `(.L_x_7) ;  /* 0x0000000c000c7947 */ /* 0x000fea0003800000 */
.L_x_8:
[----:B01----:R0:W5:Y:S01]  /*0ab0*/  LDL R3, [R1] ;  /* 0x0000000001037983 */ /* 0x0031620000100800 */
[C---:B------:R-:W-:Y:S02]  /*0ac0*/  LOP3.LUT R2, R0.reuse, 0x7, RZ, 0xc0, !PT ;  /* 0x0000000700027812 */ /* 0x040fe400078ec0ff */
[C---:B------:R-:W-:Y:S02]  /*0ad0*/  LOP3.LUT R8, R0.reuse, 0x7ffffff8, RZ, 0xc0, !PT ;  /* 0x7ffffff800087812 */ /* 0x040fe400078ec0ff */
[----:B------:R-:W-:Y:S01]  /*0ae0*/  LOP3.LUT R6, R0, 0x3, RZ, 0xc0, !PT ;  /* 0x0000000300067812 */ /* 0x000fe200078ec0ff */
[----:B------:R-:W-:Y:S01]  /*0af0*/  VIADD R4, R2, 0xffffffff ;  /* 0xffffffff02047836 */ /* 0x000fe20000000000 */
[----:B------:R-:W-:Y:S01]  /*0b00*/  SHF.R.S32.HI R5, RZ, 0x1f, R17 ;  /* 0x0000001fff057819 */ /* 0x000fe20000011411 */
[----:B------:R-:W-:-:S03]  /*0b10*/  IMAD.MOV R8, RZ, RZ, -R8 ;  /* 0x000000ffff087224 */ /* 0x000fc600078e0a08 */
[----:B------:R-:W-:Y:S01]  /*0b20*/  ISETP.GE.U32.AND P0, PT, R4, 0x3, PT ;  /* 0x000000030400780c */ /* 0x000fe20003f06070 */
[----:B0-----:R-:W-:-:S12]  /*0b30*/  IMAD.MOV.U32 R4, RZ, RZ, 0x1 ;  /* 0x00000001ff047424 */ /* 0x001fd800078e00ff */
.L_x_20:
[----:B0-----:R-:W0:Y:S01]  /*0b40*/  LDCU.64 UR4, c[0x0][0x390] ;  /* 0x00007200ff0477ac */ /* 0x001e220008000a00 */
[----:B------:R-:W-:Y:S01]  /*0b50*/  SHF.R.S32.HI R0, RZ, 0x1f, R4 ;  /* 0x0000001fff007819 */ /* 0x000fe20000011404 */
[----:B-1----:R-:W1:Y:S01]  /*0b60*/  LDC R18, c[0x0][0x3bc] ;  /* 0x0000ef00ff127b82 */ /* 0x002e620000000800 */
[----:B0--3--:R-:W-:Y:S01]  /*0b70*/  IADD3 R14, P1, P2, R4, UR4, R17 ;  /* 0x00000004040e7c10 */ /* 0x009fe2000fa3e011 */
[----:B------:R-:W0:Y:S03]  /*0b80*/  LDCU UR4, c[0x0][0x388] ;  /* 0x00007100ff0477ac */ /* 0x000e260008000800 */
[----:B------:R-:W-:-:S05]  /*0b90*/  IADD3.X R15, PT, PT, R0, UR5, R5, P1, P2 ;  /* 0x00000005000f7c10 */ /* 0x000fca0008fe4405 */
[----:B-----5:R3:W5:Y:S01]  /*0ba0*/  LDG.E.U8 R16, desc[UR6][R14.64+-0x1] ;  /* 0xffffff060e107981 */ /* 0x020762000c1e1100 */
[----:B-1----:R-:W-:Y:S02]  /*0bb0*/  IMAD R12, R4, R18, RZ ;  /* 0x00000012040c7224 */ /* 0x002fe400078e02ff */
[----:B------:R-:W-:Y:S02]  /*0bc0*/  IMAD.MOV.U32 R7, RZ, RZ, R3 ;  /* 0x000000ffff077224 */ /* 0x000fe400078e0003 */
[----:B------:R-:W-:Y:S01]  /*0bd0*/  IMAD.MOV.U32 R10, RZ, RZ, 0x1 ;  /* 0x00000001ff0a7424 */ /* 0x000fe200078e00ff */
[----:B------:R3:W-:Y:S01]  /*0be0*/  STL [R1], R12 ;  /* 0x0000000c01007387 */ /* 0x0007e20000100800 */
[----:B------:R-:W-:Y:S02]  /*0bf0*/  IMAD.MOV.U32 R3, RZ, RZ, R12 ;  /* 0x000000ffff037224 */ /* 0x000fe400078e000c */
[----:B0-----:R-:W-:-:S05]  /*0c00*/  IMAD.U32 R0, RZ, RZ, UR4 ;  /* 0x00000004ff007e24 */ /* 0x001fca000f8e00ff */
[----:B------:R-:W-:-:S13]  /*0c10*/  ISETP.GE.U32.AND P1, PT, R0, 0x8, PT ;  /* 0x000000080000780c */ /* 0x000fda0003f26070 */
[----:B---3--:R-:W-:Y:S05]  /*0c20*/  @!P1 BRA `(.L_x_15) ;  /* 0x0000000400449947 */ /* 0x008fea0003800000 */
[----:B------:R-:W0:Y:S01]  /*0c30*/  LDCU.64 UR4, c[0x0][0x380] ;  /* 0x00007000ff0477ac */ /* 0x000e220008000a00 */
[----:B------:R-:W1:Y:S01]  /*0c40*/  LDC R22, c[0x0][0x3b4] ;  /* 0x0000ed00ff167b82 */ /* 0x000e620000000800 */
[----:B------:R-:W-:Y:S02]  /*0c50*/  VIADD R19, R1, 0x10 ;  /* 0x0000001001137836 */ /* 0x000fe40000000000 */
[----:B------:R-:W-:Y:S02]  /*0c60*/  IMAD.MOV.U32 R10, RZ, RZ, RZ ;  /* 0x000000ffff0a7224 */ /* 0x000fe400078e00ff */
[----:B------:R-:W-:Y:S01]  /*0c70*/  IMAD.MOV.U32 R20, RZ, RZ, R8 ;  /* 0x000000ffff147224 */ /* 0x000fe200078e0008 */
[----:B0-----:R-:W-:-:S04]  /*0c80*/  UIADD3 UR4, UP0, UPT, UR4, 0x3, URZ ;  /* 0x0000000304047890 */ /* 0x001fc8000ff1e0ff */
[----:B------:R-:W-:Y:S02]  /*0c90*/  UIADD3.X UR5, UPT, UPT, URZ, UR5, URZ, UP0, !UPT ;  /* 0x00000005ff057290 */ /* 0x000fe400087fe4ff */
[----:B------:R-:W-:-:S04]  /*0ca0*/  IMAD.U32 R12, RZ, RZ, UR4 ;  /* 0x00000004ff0c7e24 */ /* 0x000fc8000f8e00ff */
[----:B------:R-:W-:-:S07]  /*0cb0*/  IMAD.U32 R13, RZ, RZ, UR5 ;  /* 0x00000005ff0d7e24 */ /* 0x000fce000f8e00ff */
.L_x_16:
[----:B------:R-:W3:Y:S04]  /*0cc0*/  LDG.E.U8 R23, desc[UR6][R12.64+-0x3] ;  /* 0xfffffd060c177981 */ /* 0x000ee8000c1e1100 */
[----:B------:R-:W4:Y:S04]  /*0cd0*/  LDG.E.U8 R25, desc[UR6][R12.64+-0x2] ;  /* 0xfffffe060c197981 */ /* 0x000f28000c1e1100 */
[----:B------:R-:W4:Y:S04]  /*0ce0*/  LDL.64 R14, [R19+-0x10] ;  /* 0xfffff000130e7983 */ /* 0x000f280000100a00 */
[----:B------:R-:W4:Y:S01]  /*0cf0*/  LDG.E.U8 R21, desc[UR6][R12.64+-0x1] ;  /* 0xffffff060c157981 */ /* 0x000f22000c1e1100 */
[----:B---3-5:R-:W-:-:S03]  /*0d00*/  ISETP.NE.AND P1, PT, R23, R16, PT ;  /* 0x000000101700720c */ /* 0x028fc60003f25270 */
[----:B------:R-:W3:Y:S01]  /*0d10*/  LDL R23, [R19+-0x8] ;  /* 0xfffff80013177983 */ /* 0x000ee20000100800 */
[----:B-12---:R-:W-:Y:S02]  /*0d20*/  SEL R24, R22, UR8, !P1 ;  /* 0x0000000816187c07 */ /* 0x006fe4000c800000 */
[----:B----4-:R-:W-:-:S03]  /*0d30*/  ISETP.NE.AND P2, PT, R25, R16, PT ;  /* 0x000000101900720c */ /* 0x010fc60003f45270 */
[----:B------:R-:W-:Y:S01]  /*0d40*/  IMAD.IADD R24, R24, 0x1, R7 ;  /* 0x0000000118187824 */ /* 0x000fe200078e0207 */
[----:B------:R-:W-:Y:S01]  /*0d50*/  SEL R26, R22, UR8, !P2 ;  /* 0x00000008161a7c07 */ /* 0x000fe2000d000000 */
[----:B------:R-:W2:Y:S03]  /*0d60*/  LDL R7, [R19+-0x4] ;  /* 0xfffffc0013077983 */ /* 0x000ea60000100800 */
[C---:B------:R-:W-:Y:S01]  /*0d70*/  VIADDMNMX R25, R15.reuse, R18, R24, !PT ;  /* 0x000000120f197246 */ /* 0x040fe20007800118 */
[----:B------:R-:W-:Y:S02]  /*0d80*/  IMAD.IADD R26, R15, 0x1, R26 ;  /* 0x000000010f1a7824 */ /* 0x000fe400078e021a */
[----:B------:R-:W4:Y:S01]  /*0d90*/  LDG.E.U8 R15, desc[UR6][R12.64] ;  /* 0x000000060c0f7981 */ /* 0x000f22000c1e1100 */
[----:B------:R-:W-:Y:S02]  /*0da0*/  ISETP.NE.AND P1, PT, R21, R16, PT ;  /* 0x000000101500720c */ /* 0x000fe40003f25270 */
[----:B------:R-:W-:-:S02]  /*0db0*/  VIADDMNMX R14, R14, R18, R25, !PT ;  /* 0x000000120e0e7246 */ /* 0x000fc40007800119 */
[----:B------:R-:W2:Y:S04]  /*0dc0*/  LDG.E.U8 R25, desc[UR6][R12.64+0x1] ;  /* 0x000001060c197981 */ /* 0x000ea8000c1e1100 */
[----:B------:R0:W-:Y:S01]  /*0dd0*/  STL [R19+-0xc], R14 ;  /* 0xfffff40e13007387 */ /* 0x0001e20000100800 */
[CC--:B---3--:R-:W-:Y:S02]  /*0de0*/  VIADDMNMX R21, R23.reuse, R18.reuse, R26, !PT ;  /* 0x0000001217157246 */ /* 0x0c8fe4000780011a */
[----:B------:R-:W-:Y:S02]  /*0df0*/  SEL R26, R22, UR8, !P1 ;  /* 0x00000008161a7c07 */ /* 0x000fe4000c800000 */
[----:B------:R-:W-:Y:S02]  /*0e00*/  VIADDMNMX R24, R14, R18, R21, !PT ;  /* 0x000000120e187246 */ /* 0x000fe40007800115 */
[----:B------:R-:W3:Y:S01]  /*0e10*/  LDL R21, [R19] ;  /* 0x0000000013157983 */ /* 0x000ee20000100800 */
[----:B------:R-:W-:-:S03]  /*0e20*/  IMAD.IADD R26, R23, 0x1, R26 ;  /* 0x00000001171a7824 */ /* 0x000fc600078e021a */
[----:B------:R-:W3:Y:S01]  /*0e30*/  LDG.E.U8 R23, desc[UR6][R12.64+0x2] ;  /* 0x000002060c177981 */ /* 0x000ee2000c1e1100 */
[----:B----4-:R-:W-:-:S03]  /*0e40*/  ISETP.NE.AND P1, PT, R15, R16, PT ;  /* 0x000000100f00720c */ /* 0x010fc60003f25270 */
[----:B------:R-:W4:Y:S01]  /*0e50*/  LDL R15, [R19+0x4] ;  /* 0x00000400130f7983 */ /* 0x000f220000100800 */
[----:B0-----:R-:W-:Y:S02]  /*0e60*/  SEL R14, R22, UR8, !P1 ;  /* 0x00000008160e7c07 */ /* 0x001fe4000c800000 */
[----:B--2---:R-:W-:-:S03]  /*0e70*/  VIADDMNMX R27, R7, R18, R26, !PT ;  /* 0x00000012071b7246 */ /* 0x004fc6000780011a */
[----:B------:R-:W-:Y:S02]  /*0e80*/  IMAD.IADD R14, R14, 0x1, R7 ;  /* 0x000000010e0e7824 */ /* 0x000fe400078e0207 */
[----:B------:R-:W2:Y:S01]  /*0e90*/  LDG.E.U8 R7, desc[UR6][R12.64+0x3] ;  /* 0x000003060c077981 */ /* 0x000ea2000c1e1100 */
[----:B------:R-:W-:Y:S02]  /*0ea0*/  ISETP.NE.AND P1, PT, R25, R16, PT ;  /* 0x000000101900720c */ /* 0x000fe40003f25270 */
[-C--:B------:R-:W-:Y:S01]  /*0eb0*/  VIADDMNMX R27, R24, R18.reuse, R27, !PT ;  /* 0x00000012181b7246 */ /* 0x080fe2000780011b */
[----:B------:R0:W-:Y:S02]  /*0ec0*/  STL [R19+-0x8], R24 ;  /* 0xfffff81813007387 */ /* 0x0001e40000100800 */
[----:B0-----:R-:W-:Y:S02]  /*0ed0*/  SEL R24, R22, UR8, !P1 ;  /* 0x0000000816187c07 */ /* 0x001fe4000c800000 */
[----:B---3--:R-:W-:-:S03]  /*0ee0*/  VIADDMNMX R14, R21, R18, R14, !PT ;  /* 0x00000012150e7246 */ /* 0x008fc6000780010e */
[----:B------:R-:W-:Y:S02]  /*0ef0*/  IMAD.IADD R24, R21, 0x1, R24 ;  /* 0x0000000115187824 */ /* 0x000fe400078e0218 */
[----:B------:R-:W3:Y:S01]  /*0f00*/  LDL R21, [R19+0x8] ;  /* 0x0000080013157983 */ /* 0x000ee20000100800 */
[----:B------:R-:W-:-:S03]  /*0f10*/  ISETP.NE.AND P2, PT, R23, R16, PT ;  /* 0x000000101700720c */ /* 0x000fc60003f45270 */
[----:B------:R-:W3:Y:S01]  /*0f20*/  LDG.E.U8 R23, desc[UR6][R12.64+0x4] ;  /* 0x000004060c177981 */ /* 0x000ee2000c1e1100 */
[----:B------:R-:W-:Y:S02]  /*0f30*/  SEL R26, R22, UR8, !P2 ;  /* 0x00000008161a7c07 */ /* 0x000fe4000d000000 */
[----:B----4-:R-:W-:-:S03]  /*0f40*/  VIADDMNMX R25, R15, R18, R24, !PT ;  /* 0x000000120f197246 */ /* 0x010fc60007800118 */
[----:B------:R-:W-:Y:S02]  /*0f50*/  IMAD.IADD R26, R26, 0x1, R15 ;  /* 0x000000011a1a7824 */ /* 0x000fe400078e020f */
[----:B------:R-:W4:Y:S01]  /*0f60*/  LDL R15, [R19+0xc] ;  /* 0x00000c00130f7983 */ /* 0x000f220000100800 */
[----:B--2---:R-:W-:-:S03]  /*0f70*/  ISETP.NE.AND P1, PT, R7, R16, PT ;  /* 0x000000100700720c */ /* 0x004fc60003f25270 */
[----:B------:R-:W2:Y:S01]  /*0f80*/  LDL R7, [R19+0x10] ;  /* 0x0000100013077983 */ /* 0x000ea20000100800 */
[----:B------:R-:W-:Y:S02]  /*0f90*/  SEL R24, R22, UR8, !P1 ;  /* 0x0000000816187c07 */ /* 0x000fe4000c800000 */
[----:B------:R-:W-:Y:S01]  /*0fa0*/  VIADDMNMX R14, R27, R18, R14, !PT ;  /* 0x000000121b0e7246 */ /* 0x000fe2000780010e */
[----:B------:R-:W-:-:S05]  /*0fb0*/  VIADD R20, R20, 0x8 ;  /* 0x0000000814147836 */ /* 0x000fca0000000000 */
[----:B------:R-:W-:Y:S01]  /*0fc0*/  ISETP.NE.AND P1, PT, R20, RZ, PT ;  /* 0x000000ff1400720c */ /* 0x000fe20003f25270 */
[----:B------:R-:W-:Y:S01]  /*0fd0*/  STL [R19+-0x4], R27 ;  /* 0xfffffc1b13007387 */ /* 0x000fe20000100800 */
[----:B------:R-:W-:-:S03]  /*0fe0*/  VIADD R10, R10, 0x8 ;  /* 0x000000080a0a7836 */ /* 0x000fc60000000000 */
[----:B------:R-:W-:Y:S01]  /*0ff0*/  STL [R19], R14 ;  /* 0x0000000e13007387 */ /* 0x000fe20000100800 */
[----:B---3--:R-:W-:Y:S02]  /*1000*/  ISETP.NE.AND P2, PT, R23, R16, PT ;  /* 0x000000101700720c */ /* 0x008fe40003f45270 */
[CC--:B------:R-:W-:Y:S01]  /*1010*/  VIADDMNMX R23, R21.reuse, R18.reuse, R26, !PT ;  /* 0x0000001215177246 */ /* 0x0c0fe2000780011a */
[----:B------:R-:W-:Y:S01]  /*1020*/  IMAD.IADD R21, R21, 0x1, R24 ;  /* 0x0000000115157824 */ /* 0x000fe200078e0218 */
[----:B------:R-:W-:Y:S02]  /*1030*/  SEL R26, R22, UR8, !P2 ;  /* 0x00000008161a7c07 */ /* 0x000fe4000d000000 */
[-C--:B------:R-:W-:Y:S02]  /*1040*/  VIADDMNMX R24, R14, R18.reuse, R25, !PT ;  /* 0x000000120e187246 */ /* 0x080fe40007800119 */
[-C--:B----4-:R-:W-:Y:S01]  /*1050*/  VIADDMNMX R21, R15, R18.reuse, R21, !PT ;  /* 0x000000120f157246 */ /* 0x090fe20007800115 */
[----:B------:R-:W-:Y:S01]  /*1060*/  IMAD.IADD R26, R26, 0x1, R15 ;  /* 0x000000011a1a7824 */ /* 0x000fe200078e020f */
[----:B------:R-:W-:-:S04]  /*1070*/  VIADDMNMX R23, R24, R18, R23, !PT ;  /* 0x0000001218177246 */ /* 0x000fc80007800117 */
[-C--:B------:R-:W-:Y:S02]  /*1080*/  VIADDMNMX R21, R23, R18.reuse, R21, !PT ;  /* 0x0000001217157246 */ /* 0x080fe40007800115 */
[-C--:B--2---:R-:W-:Y:S02]  /*1090*/  VIADDMNMX R26, R7, R18.reuse, R26, !PT ;  /* 0x00000012071a7246 */ /* 0x084fe4000780011a */
[----:B------:R-:W-:Y:S02]  /*10a0*/  IADD3 R12, P2, PT, R12, 0x8, RZ ;  /* 0x000000080c0c7810 */ /* 0x000fe40007f5e0ff */
[----:B------:R-:W-:Y:S01]  /*10b0*/  VIADDMNMX R26, R21, R18, R26, !PT ;  /* 0x00000012151a7246 */ /* 0x000fe2000780011a */
[----:B------:R-:W-:Y:S02]  /*10c0*/  STL [R19+0x4], R24 ;  /* 0x0000041813007387 */ /* 0x000fe40000100800 */
[----:B------:R-:W-:Y:S02]  /*10d0*/  IMAD.X R13, RZ, RZ, R13, P2 ;  /* 0x000000ffff0d7224 */ /* 0x000fe400010e060d */
[----:B------:R-:W-:Y:S04]  /*10e0*/  STL [R19+0x8], R23 ;  /* 0x0000081713007387 */ /* 0x000fe80000100800 */
[----:B------:R-:W-:Y:S04]  /*10f0*/  STL [R19+0xc], R21 ;  /* 0x00000c1513007387 */ /* 0x000fe80000100800 */
[----:B------:R0:W-:Y:S02]  /*1100*/  STL [R19+0x10], R26 ;  /* 0x0000101a13007387 */ /* 0x0001e40000100800 */
[----:B0-----:R-:W-:Y:S01]  /*1110*/  VIADD R19, R19, 0x20 ;  /* 0x0000002013137836 */ /* 0x001fe20000000000 */
[----:B------:R-:W-:Y:S06]  /*1120*/  @P1 BRA `(.L_x_16) ;  /* 0xfffffff800e41947 */ /* 0x000fec000383ffff */
[----:B------:R-:W-:-:S07]  /*1130*/  VIADD R10, R10, 0x1 ;  /* 0x000000010a0a7836 */ /* 0x000fce0000000000 */
.L_x_15:
[----:B------:R-:W-:-:S13]  /*1140*/  ISETP.NE.AND P1, PT, R2, RZ, PT ;  /* 0x000000ff0200720c */ /* 0x000fda0003f25270 */
[----:B------:R-:W-:Y:S05]  /*1150*/  @!P1 BRA `(.L_x_17) ;  /* 0x0000000400549947 */ /* 0x000fea0003800000 */
[----:B------:R-:W-:Y:S01]  /*1160*/  ISETP.NE.AND P1, PT, R6, RZ, PT ;  /* 0x000000ff0600720c */ /* 0x000fe20003f25270 */
[----:B------:R-:W-:-:S12]  /*1170*/  @!P0 BRA `(.L_x_18) ;  /* 0x0000000000a08947 */ /* 0x000fd80003800000 */
[----:B------:R-:W0:Y:S01]  /*1180*/  LDCU.64 UR4, c[0x0][0x380] ;  /* 0x00007000ff0477ac */ /* 0x000e220008000a00 */
[----:B------:R-:W1:Y:S01]  /*1190*/  LDC R14, c[0x0][0x3b4] ;  /* 0x0000ed00ff0e7b82 */ /* 0x000e620000000800 */
[C---:B0-----:R-:W-:Y:S01]  /*11a0*/  IADD3 R12, P2, PT, R10.reuse, UR4, RZ ;  /* 0x000000040a0c7c10 */ /* 0x041fe2000ff5e0ff */
[----:B------:R-:W1:Y:S03]  /*11b0*/  LDCU UR4, c[0x0][0x3b8] ;  /* 0x00007700ff0477ac */ /* 0x000e660008000800 */
[----:B------:R-:W-:-:S05]  /*11c0*/  LEA.HI.X.SX32 R13, R10, UR5, 0x1, P2 ;  /* 0x000000050a0d7c11 */ /* 0x000fca00090f0eff */
[----:B------:R-:W3:Y:S01]  /*11d0*/  LDG.E.U8 R21, desc[UR6][R12.64+-0x1] ;  /* 0xffffff060c157981 */ /* 0x000ee2000c1e1100 */
[----:B------:R-:W-:-:S03]  /*11e0*/  IMAD R15, R10, 0x4, R1 ;  /* 0x000000040a0f7824 */ /* 0x000fc600078e0201 */
[----:B------:R-:W4:Y:S04]  /*11f0*/  LDG.E.U8 R27, desc[UR6][R12.64] ;  /* 0x000000060c1b7981 */ /* 0x000f28000c1e1100 */
[----:B------:R-:W2:Y:S04]  /*1200*/  LDG.E.U8 R29, desc[UR6][R12.64+0x1] ;  /* 0x000001060c1d7981 */ /* 0x000ea8000c1e1100 */
[----:B------:R-:W2:Y:S04]  /*1210*/  LDG.E.U8 R24, desc[UR6][R12.64+0x2] ;  /* 0x000002060c187981 */ /* 0x000ea8000c1e1100 */
[----:B------:R-:W2:Y:S04]  /*1220*/  LDL R19, [R15] ;  /* 0x000000000f137983 */ /* 0x000ea80000100800 */
[----:B------:R-:W2:Y:S04]  /*1230*/  LDL R23, [R15+0x4] ;  /* 0x000004000f177983 */ /* 0x000ea80000100800 */
[----:B------:R-:W2:Y:S01]  /*1240*/  LDL R25, [R15+-0x4] ;  /* 0xfffffc000f197983 */ /* 0x000ea20000100800 */
[----:B---3-5:R-:W-:-:S03]  /*1250*/  ISETP.NE.AND P2, PT, R21, R16, PT ;  /* 0x000000101500720c */ /* 0x028fc60003f45270 */
[----:B------:R-:W3:Y:S01]  /*1260*/  LDL R21, [R15+0x8] ;  /* 0x000008000f157983 */ /* 0x000ee20000100800 */
[----:B-1----:R-:W-:-:S05]  /*1270*/  SEL R20, R14, UR4, !P2 ;  /* 0x000000040e147c07 */ /* 0x002fca000d000000 */
[----:B------:R-:W-:Y:S02]  /*1280*/  IMAD.IADD R20, R7, 0x1, R20 ;  /* 0x0000000107147824 */ /* 0x000fe400078e0214 */
[----:B------:R-:W3:Y:S01]  /*1290*/  LDL R7, [R15+0xc] ;  /* 0x00000c000f077983 */ /* 0x000ee20000100800 */
[-C--:B----4-:R-:W-:Y:S02]  /*12a0*/  ISETP.NE.AND P3, PT, R27, R16.reuse, PT ;  /* 0x000000101b00720c */ /* 0x090fe40003f65270 */
[-C--:B--2---:R-:W-:Y:S02]  /*12b0*/  ISETP.NE.AND P2, PT, R29, R16.reuse, PT ;  /* 0x000000101d00720c */ /* 0x084fe40003f45270 */
[----:B------:R-:W-:Y:S02]  /*12c0*/  SEL R22, R14, UR4, !P3 ;  /* 0x000000040e167c07 */ /* 0x000fe4000d800000 */
[----:B------:R-:W-:Y:S02]  /*12d0*/  ISETP.NE.AND P3, PT, R24, R16, PT ;  /* 0x000000101800720c */ /* 0x000fe40003f65270 */
[----:B------:R-:W-:Y:S01]  /*12e0*/  SEL R12, R14, UR4, !P2 ;  /* 0x000000040e0c7c07 */ /* 0x000fe2000d000000 */
[C---:B------:R-:W-:Y:S01]  /*12f0*/  IMAD.IADD R22, R19.reuse, 0x1, R22 ;  /* 0x0000000113167824 */ /* 0x040fe200078e0216 */
[----:B------:R-:W-:-:S02]  /*1300*/  VIADDMNMX R20, R19, R18, R20, !PT ;  /* 0x0000001213147246 */ /* 0x000fc40007800114 */
[----:B------:R-:W-:Y:S01]  /*1310*/  SEL R14, R14, UR4, !P3 ;  /* 0x000000040e0e7c07 */ /* 0x000fe2000d800000 */
[----:B------:R-:W-:Y:S01]  /*1320*/  IMAD.IADD R12, R23, 0x1, R12 ;  /* 0x00000001170c7824 */ /* 0x000fe200078e020c */
[-C--:B------:R-:W-:Y:S02]  /*1330*/  VIADDMNMX R25, R25, R18.reuse, R20, !PT ;  /* 0x0000001219197246 */ /* 0x080fe40007800114 */
[----:B------:R-:W-:-:S04]  /*1340*/  VIADDMNMX R22, R23, R18, R22, !PT ;  /* 0x0000001217167246 */ /* 0x000fc80007800116 */
[-C--:B------:R-:W-:Y:S01]  /*1350*/  VIADDMNMX R22, R25, R18.reuse, R22, !PT ;  /* 0x0000001219167246 */ /* 0x080fe20007800116 */
[----:B------:R0:W-:Y:S04]  /*1360*/  STL [R15], R25 ;  /* 0x000000190f007387 */ /* 0x0001e80000100800 */
[----:B------:R0:W-:Y:S01]  /*1370*/  STL [R15+0x4], R22 ;  /* 0x000004160f007387 */ /* 0x0001e20000100800 */
[----:B------:R-:W-:Y:S02]  /*1380*/  VIADD R10, R10, 0x4 ;  /* 0x000000040a0a7836 */ /* 0x000fe40000000000 */
[C---:B---3--:R-:W-:Y:S01]  /*1390*/  IMAD.IADD R14, R21.reuse, 0x1, R14 ;  /* 0x00000001150e7824 */ /* 0x048fe200078e020e */
[----:B------:R-:W-:-:S04]  /*13a0*/  VIADDMNMX R21, R21, R18, R12, !PT ;  /* 0x0000001215157246 */ /* 0x000fc8000780010c */
[-C--:B------:R-:W-:Y:S02]  /*13b0*/  VIADDMNMX R21, R22, R18.reuse, R21, !PT ;  /* 0x0000001216157246 */ /* 0x080fe40007800115 */
[----:B------:R-:W-:-:S04]  /*13c0*/  VIADDMNMX R14, R7, R18, R14, !PT ;  /* 0x00000012070e7246 */ /* 0x000fc8000780010e */
[----:B------:R-:W-:Y:S01]  /*13d0*/  VIADDMNMX R14, R21, R18, R14, !PT ;  /* 0x00000012150e7246 */ /* 0x000fe2000780010e */
[----:B------:R0:W-:Y:S04]  /*13e0*/  STL [R15+0x8], R21 ;  /* 0x000008150f007387 */ /* 0x0001e80000100800 */
[----:B------:R0:W-:Y:S02]  /*13f0*/  STL [R15+0xc], R14 ;  /* 0x00000c0e0f007387 */ /* 0x0001e40000100800 */
.L_x_18:
[----:B------:R-:W-:Y:S05]  /*1400*/  @!P1 BRA `(.L_x_17) ;  /* 0x0000000000a89947 */ /* 0x000fea0003800000 */
[----:B------:R-:W-:Y:S02]  /*1410*/  ISETP.NE.AND P2, PT, R6, 0x1, PT ;  /* 0x000000010600780c */ /* 0x000fe40003f45270 */
[----:B------:R-:W-:-:S11]  /*1420*/  LOP3.LUT P1, RZ, R0, 0x1, RZ, 0xc0, !PT ;  /* 0x0000000100ff7812 */ /* 0x000fd6000782c0ff */
[----:B------:R-:W-:Y:S05]  /*1430*/  @!P2 BRA `(.L_x_19) ;  /* 0x000000000060a947 */ /* 0x000fea0003800000 */
[----:B------:R-:W1:Y:S01]  /*1440*/  LDCU.64 UR4, c[0x0][0x380] ;  /* 0x00007000ff0477ac */ /* 0x000e620008000a00 */
[----:B0-----:R-:W0:Y:S01]  /*1450*/  LDC R14, c[0x0][0x3b4] ;  /* 0x0000ed00ff0e7b82 */ /* 0x001e220000000800 */
[C---:B-1----:R-:W-:Y:S01]  /*1460*/  IADD3 R12, P2, PT, R10.reuse, UR4, RZ ;  /* 0x000000040a0c7c10 */ /* 0x042fe2000ff5e0ff */
[----:B------:R-:W0:Y:S03]  /*1470*/  LDCU UR4, c[0x0][0x3b8] ;  /* 0x00007700ff0477ac */ /* 0x000e260008000800 */
[----:B------:R-:W-:-:S05]  /*1480*/  LEA.HI.X.SX32 R13, R10, UR5, 0x1, P2 ;  /* 0x000000050a0d7c11 */ /* 0x000fca00090f0eff */
[----:B------:R-:W3:Y:S01]  /*1490*/  LDG.E.U8 R15, desc[UR6][R12.64+-0x1] ;  /* 0xffffff060c0f7981 */ /* 0x000ee2000c1e1100 */
[----:B------:R-:W-:-:S03]  /*14a0*/  IMAD R22, R10, 0x4, R1 ;  /* 0x000000040a167824 */ /* 0x000fc600078e0201 */
[----:B------:R-:W4:Y:S04]  /*14b0*/  LDG.E.U8 R21, desc[UR6][R12.64] ;  /* 0x000000060c157981 */ /* 0x000f28000c1e1100 */
[----:B------:R-:W2:Y:S01]  /*14c0*/  LDL R19, [R22+-0x4] ;  /* 0xfffffc0016137983 */ /* 0x000ea20000100800 */
[----:B---3-5:R-:W-:-:S03]  /*14d0*/  ISETP.NE.AND P2, PT, R15, R16, PT ;  /* 0x000000100f00720c */ /* 0x028fc60003f45270 */
[----:B------:R-:W3:Y:S01]  /*14e0*/  LDL R15, [R22] ;  /* 0x00000000160f7983 */ /* 0x000ee20000100800 */
[----:B0-----:R-:W-:-:S05]  /*14f0*/  SEL R20, R14, UR4, !P2 ;  /* 0x000000040e147c07 */ /* 0x001fca000d000000 */
[----:B------:R-:W-:Y:S02]  /*1500*/  IMAD.IADD R20, R7, 0x1, R20 ;  /* 0x0000000107147824 */ /* 0x000fe400078e0214 */
[----:B------:R-:W2:Y:S01]  /*1510*/  LDL R7, [R22+0x4] ;  /* 0x0000040016077983 */ /* 0x000ea20000100800 */
[----:B----4-:R-:W-:-:S04]  /*1520*/  ISETP.NE.AND P2, PT, R21, R16, PT ;  /* 0x000000101500720c */ /* 0x010fc80003f45270 */
[----:B------:R-:W-:Y:S01]  /*1530*/  SEL R24, R14, UR4, !P2 ;  /* 0x000000040e187c07 */ /* 0x000fe2000d000000 */
[----:B------:R-:W-:Y:S01]  /*1540*/  VIADD R10, R10, 0x2 ;  /* 0x000000020a0a7836 */ /* 0x000fe20000000000 */
[----:B---3--:R-:W-:-:S03]  /*1550*/  VIADDMNMX R14, R15, R18, R20, !PT ;  /* 0x000000120f0e7246 */ /* 0x008fc60007800114 */
[----:B------:R-:W-:Y:S01]  /*1560*/  IMAD.IADD R15, R24, 0x1, R15 ;  /* 0x00000001180f7824 */ /* 0x000fe200078e020f */
[----:B--2---:R-:W-:-:S04]  /*1570*/  VIADDMNMX R19, R19, R18, R14, !PT ;  /* 0x0000001213137246 */ /* 0x004fc8000780010e */
[----:B------:R-:W-:-:S04]  /*1580*/  VIADDMNMX R15, R7, R18, R15, !PT ;  /* 0x00000012070f7246 */ /* 0x000fc8000780010f */
[----:B------:R-:W-:Y:S01]  /*1590*/  VIADDMNMX R15, R19, R18, R15, !PT ;  /* 0x00000012130f7246 */ /* 0x000fe2000780010f */
[----:B------:R1:W-:Y:S04]  /*15a0*/  STL [R22], R19 ;  /* 0x0000001316007387 */ /* 0x0003e80000100800 */
[----:B------:R1:W-:Y:S02]  /*15b0*/  STL [R22+0x4], R15 ;  /* 0x0000040f16007387 */ /* 0x0003e40000100800 */
.L_x_19:
[----:B------:R-:W-:Y:S05]  /*15c0*/  @!P1 BRA `(.L_x_17) ;  /* 0x0000000000389947 */ /* 0x000fea0003800000 */
[----:B------:R-:W3:Y:S02]  /*15d0*/  LDCU.64 UR4, c[0x0][0x380] ;  /* 0x00007000ff0477ac */ /* 0x000ee40008000a00 */
[----:B---3--:R-:W-:-:S04]  /*15e0*/  IADD3 R12, P1, PT, R10, UR4, RZ ;  /* 0x000000040a0c7c10 */ /* 0x008fc8000ff3e0ff */
[----:B------:R-:W-:-:S06]  /*15f0*/  LEA.HI.X.SX32 R13, R10, UR5, 0x1, P1 ;  /* 0x000000050a0d7c11 */ /* 0x000fcc00088f0eff */
[----:B------:R-:W3:Y:S01]  /*1600*/  LDG.E.U8 R13, desc[UR6][R12.64+-0x1] ;  /* 0xffffff060c0d7981 */ /* 0x000ee2000c1e1100 */
[----:B0-----:R-:W-:Y:S02]  /*1610*/  IMAD R14, R10, 0x4, R1 ;  /* 0x000000040a0e7824 */ /* 0x001fe400078e0201 */
[----:B------:R-:W0:Y:S03]  /*1620*/  LDC R10, c[0x0][0x3b4] ;  /* 0x0000ed00ff0a7b82 */ /* 0x000e260000000800 */
[----:B-1----:R-:W4:Y:S04]  /*1630*/  LDL R15, [R14] ;  /* 0x000000000e0f7983 */ /* 0x002f280000100800 */
[----:B------:R-:W2:Y:S01]  /*1640*/  LDL R19, [R14+-0x4] ;  /* 0xfffffc000e137983 */ /* 0x000ea20000100800 */
[----:B---3-5:R-:W-:-:S13]  /*1650*/  ISETP.NE.AND P1, PT, R13, R16, PT ;  /* 0x000000100d00720c */ /* 0x028fda0003f25270 */
[----:B0-----:R-:W0:Y:S02]  /*1660*/  @P1 LDC R10, c[0x0][0x3b8] ;  /* 0x0000ee00ff0a1b82 */ /* 0x001e240000000800 */
[----:B0-----:R-:W-:-:S05]  /*1670*/  IMAD.IADD R7, R10, 0x1, R7 ;  /* 0x000000010a077824 */ /* 0x001fca00078e0207 */
[----:B----4-:R-:W-:-:S04]  /*1680*/  VIADDMNMX R7, R15, R18, R7, !PT ;  /* 0x000000120f077246 */ /* 0x010fc80007800107 */
[----:B--2---:R-:W-:-:S05]  /*1690*/  VIADDMNMX R7, R19, R18, R7, !PT ;  /* 0x0000001213077246 */ /* 0x004fca0007800107 */
[----:B------:R3:W-:Y:S02]  /*16a0*/  STL [R14], R7 ;  /* 0x000000070e007387 */ /* 0x0007e40000100800 */
.L_x_17:
[C---:B------:R-:W-:Y:S01]  /*16b0*/  ISETP.NE.AND P1, PT, R4.reuse, R11, PT ;  /* 0x0000000b0400720c */ /* 0x040fe20003f25270 */
[----:B------:R-:W-:-:S12]  /*16c0*/  VIADD R4, R4, 0x1 ;  /* 0x0000000104047836 */ /* 0x000fd80000000000 */
[----:B------:R-:W-:Y:S05]  /*16d0*/  @P1 BRA `(.L_x_20) ;  /* 0xfffffff400181947 */ /* 0x000fea000383ffff */
.L_x_7:
[----:B--2---:R-:W-:Y:S05]  /*16e0*/  BSYNC.RECONVERGENT B0 ;  /* 0x0000000000007941 */ /* 0x004fea0003800200 */
.L_x_6:
[----:B------:R-:W-:Y:S01]  /*16f0*/  IMAD R0, R0, 0x4, R1 ;  /* 0x0000000400007824 */ /* 0x000fe200078e0201 */
[----:B01-3--:R-:W0:Y:S04]  /*1700*/  LDC.64 R2, c[0x0][0x3a8] ;  /* 0x0000ea00ff027b82 */ /* 0x00be280000000a00 */
[----:B------:R-:W2:Y:S01]  /*1710*/  LDL R5, [R0] ;  /* 0x0000000000057983 */ /* 0x000ea20000100800 */
[----:B0-----:R-:W-:-:S05]  /*1720*/  IMAD.WIDE R2, R9, 0x4, R2 ;  /* 0x0000000409027825 */ /* 0x001fca00078e0202 */
[----:B--2---:R-:W-:Y:S01]  /*1730*/  STG.E desc[UR6][R2.64], R5 ;  /* 0x0000000502007986 */ /* 0x004fe2000c101906 */
[----:B------:R-:W-:Y:S05]  /*1740*/  EXIT ;  /* 0x000000000000794d */ /* 0x000fea0003800000 */
.L_x_21:
[----:B------:R-:W-:-:S00]  /*1750*/  BRA `(.L_x_21) ;  /* 0xfffffffc00fc7947 */ /* 0x000fc0000383ffff */
[----:B------:R-:W-:-:S00]  /*1760*/  NOP ;  /* 0x0000000000007918 */ /* 0x000fc00000000000 */
        /* <DEDUP_REMOVED lines=9> */
.L_x_22:


//--------------------- .nv.shared.reserved.0     --------------------------
	.section	.nv.shared.reserved.0,"aw",@nobits
	.weak		__nv_reservedSMEM_offset_0_alias
	.size		__nv_reservedSMEM_offset_0_alias, 0, 64
	.other		__nv_reservedSMEM_offset_0_alias,@"STO_CUDA_RESERVED_SHARED STV_DEFAULT"
__nv_reservedSMEM_offset_0_alias:
	.zero		0
	.zero		64


//--------------------- .nv.constant0._Z16db_search_kernelPKciS0_PKiS2_Piiiii --------------------------
	.section	.nv.constant0._Z16db_search_kernelPKciS0_PKiS2_Piiiii,"a",@progbits
	.sectionflags	@""
	.align	4
.nv.constant0._Z16db_search_kernelPKciS0_PKiS2_Piiiii:
	.zero		960


//--------------------- SYMBOLS --------------------------

	.type		.nv.reservedSmem.offset0,@object
	.size		.nv.reservedSmem.offset0,0x4
